//
// Generated by NVIDIA NVVM Compiler
//
// Compiler Build ID: CL-36424714
// Cuda compilation tools, release 13.0, V13.0.88
// Based on NVVM 20.0.0
//

.version 9.0
.target sm_100
.address_size 64

	// .globl	_Z23kernel_halfsizebyshare1PfS_iiiii
.extern .shared .align 16 .b8 data[];

.visible .entry _Z23kernel_halfsizebyshare1PfS_iiiii(
	.param .u64 .ptr .align 1 _Z23kernel_halfsizebyshare1PfS_iiiii_param_0,
	.param .u64 .ptr .align 1 _Z23kernel_halfsizebyshare1PfS_iiiii_param_1,
	.param .u32 _Z23kernel_halfsizebyshare1PfS_iiiii_param_2,
	.param .u32 _Z23kernel_halfsizebyshare1PfS_iiiii_param_3,
	.param .u32 _Z23kernel_halfsizebyshare1PfS_iiiii_param_4,
	.param .u32 _Z23kernel_halfsizebyshare1PfS_iiiii_param_5,
	.param .u32 _Z23kernel_halfsizebyshare1PfS_iiiii_param_6
)
{
	.reg .pred 	%p<26>;
	.reg .b32 	%r<417>;
	.reg .b32 	%f<61>;
	.reg .b64 	%rd<58>;

	ld.param.u64 	%rd3, [_Z23kernel_halfsizebyshare1PfS_iiiii_param_0];
	ld.param.u32 	%r140, [_Z23kernel_halfsizebyshare1PfS_iiiii_param_3];
	ld.param.u32 	%r141, [_Z23kernel_halfsizebyshare1PfS_iiiii_param_4];
	ld.param.u32 	%r142, [_Z23kernel_halfsizebyshare1PfS_iiiii_param_5];
	ld.param.u32 	%r143, [_Z23kernel_halfsizebyshare1PfS_iiiii_param_6];
	cvta.to.global.u64 	%rd1, %rd3;
	mov.u32 	%r1, %tid.x;
	mov.u32 	%r2, %ctaid.x;
	mov.u32 	%r3, %ntid.x;
	mov.u32 	%r4, %tid.y;
	mov.u32 	%r144, %ctaid.y;
	mov.u32 	%r5, %ntid.y;
	mul.lo.s32 	%r6, %r144, %r5;
	add.s32 	%r7, %r6, %r4;
	shl.b32 	%r8, %r143, 1;
	setp.lt.s32 	%p1, %r143, 1;
	@%p1 bra 	$L__BB0_7;
	mul.lo.s32 	%r146, %r143, %r141;
	sub.s32 	%r9, %r146, %r143;
	add.s32 	%r147, %r7, %r6;
	add.s32 	%r148, %r142, -1;
	min.u32 	%r149, %r147, %r148;
	mul.lo.s32 	%r10, %r149, %r146;
	add.s32 	%r150, %r147, %r5;
	min.u32 	%r151, %r150, %r148;
	mul.lo.s32 	%r11, %r151, %r146;
	max.s32 	%r12, %r8, 1;
	and.b32  	%r13, %r12, 3;
	setp.lt.s32 	%p2, %r8, 4;
	mov.b32 	%r393, 0;
	@%p2 bra 	$L__BB0_4;
	and.b32  	%r393, %r12, 2147483644;
	neg.s32 	%r392, %r393;
	add.s32 	%r391, %r1, %r3;
	shl.b32 	%r153, %r3, 1;
	add.s32 	%r390, %r1, %r153;
	mad.lo.s32 	%r389, %r3, 3, %r1;
	mul.lo.s32 	%r154, %r3, %r143;
	shl.b32 	%r155, %r2, 2;
	or.b32  	%r156, %r155, 2;
	mad.lo.s32 	%r387, %r154, %r156, %r1;
	mul.lo.s32 	%r157, %r143, %r156;
	mad.lo.s32 	%r158, %r3, %r157, %r3;
	add.s32 	%r386, %r1, %r158;
	add.s32 	%r159, %r157, 2;
	mad.lo.s32 	%r385, %r3, %r159, %r1;
	add.s32 	%r160, %r157, 3;
	mad.lo.s32 	%r384, %r3, %r160, %r1;
	mul.lo.s32 	%r161, %r2, %r143;
	shl.b32 	%r162, %r161, 2;
	mad.lo.s32 	%r163, %r3, %r162, %r3;
	add.s32 	%r383, %r1, %r163;
	or.b32  	%r164, %r162, 2;
	mad.lo.s32 	%r382, %r3, %r164, %r1;
	or.b32  	%r165, %r162, 3;
	mad.lo.s32 	%r381, %r3, %r165, %r1;
	mul.lo.s32 	%r166, %r161, %r3;
	shl.b32 	%r167, %r166, 2;
	add.s32 	%r380, %r1, %r167;
	shl.b32 	%r168, %r4, 4;
	shl.b32 	%r169, %r1, 2;
	shl.b32 	%r170, %r5, 4;
	add.s32 	%r171, %r168, %r170;
	or.b32  	%r172, %r171, 8;
	mad.lo.s32 	%r27, %r154, %r172, %r169;
	mul.lo.s32 	%r173, %r143, %r171;
	or.b32  	%r174, %r173, 12;
	mad.lo.s32 	%r28, %r3, %r174, %r169;
	mul.lo.s32 	%r175, %r143, %r172;
	add.s32 	%r176, %r175, 12;
	mad.lo.s32 	%r29, %r3, %r176, %r169;
	add.s32 	%r177, %r175, 8;
	mad.lo.s32 	%r30, %r3, %r177, %r169;
	or.b32  	%r178, %r175, 4;
	mad.lo.s32 	%r31, %r3, %r178, %r169;
	mov.u32 	%r379, data;
	mov.u32 	%r388, %r1;
$L__BB0_3:
	ld.param.u64 	%rd56, [_Z23kernel_halfsizebyshare1PfS_iiiii_param_1];
	rem.s32 	%r179, %r388, %r143;
	add.s32 	%r180, %r9, %r179;
	min.s32 	%r181, %r380, %r180;
	min.s32 	%r182, %r387, %r180;
	add.s32 	%r183, %r181, %r10;
	cvta.to.global.u64 	%rd4, %rd56;
	mul.wide.s32 	%rd5, %r183, 4;
	add.s64 	%rd6, %rd4, %rd5;
	ld.global.f32 	%f1, [%rd6];
	mul.lo.s32 	%r184, %r4, %r143;
	mul.lo.s32 	%r185, %r184, %r3;
	shl.b32 	%r186, %r185, 4;
	shl.b32 	%r187, %r1, 2;
	add.s32 	%r188, %r186, %r187;
	add.s32 	%r189, %r379, %r188;
	st.shared.f32 	[%r189], %f1;
	add.s32 	%r190, %r182, %r10;
	mul.wide.s32 	%rd7, %r190, 4;
	add.s64 	%rd8, %rd4, %rd7;
	ld.global.f32 	%f2, [%rd8];
	mul.lo.s32 	%r191, %r3, %r143;
	shl.b32 	%r192, %r4, 4;
	or.b32  	%r193, %r192, 8;
	mad.lo.s32 	%r194, %r191, %r193, %r187;
	add.s32 	%r195, %r379, %r194;
	st.shared.f32 	[%r195], %f2;
	add.s32 	%r196, %r181, %r11;
	mul.wide.s32 	%rd9, %r196, 4;
	add.s64 	%rd10, %rd4, %rd9;
	ld.global.f32 	%f3, [%rd10];
	shl.b32 	%r197, %r5, 4;
	add.s32 	%r198, %r192, %r197;
	mad.lo.s32 	%r199, %r191, %r198, %r187;
	add.s32 	%r200, %r379, %r199;
	st.shared.f32 	[%r200], %f3;
	add.s32 	%r201, %r182, %r11;
	mul.wide.s32 	%rd11, %r201, 4;
	add.s64 	%rd12, %rd4, %rd11;
	ld.global.f32 	%f4, [%rd12];
	add.s32 	%r202, %r379, %r27;
	st.shared.f32 	[%r202], %f4;
	rem.s32 	%r203, %r391, %r143;
	add.s32 	%r204, %r9, %r203;
	min.s32 	%r205, %r383, %r204;
	min.s32 	%r206, %r386, %r204;
	add.s32 	%r207, %r205, %r10;
	mul.wide.s32 	%rd13, %r207, 4;
	add.s64 	%rd14, %rd4, %rd13;
	ld.global.f32 	%f5, [%rd14];
	shl.b32 	%r208, %r184, 4;
	or.b32  	%r209, %r208, 4;
	mad.lo.s32 	%r210, %r3, %r209, %r187;
	add.s32 	%r211, %r379, %r210;
	st.shared.f32 	[%r211], %f5;
	add.s32 	%r212, %r206, %r10;
	mul.wide.s32 	%rd15, %r212, 4;
	add.s64 	%rd16, %rd4, %rd15;
	ld.global.f32 	%f6, [%rd16];
	mul.lo.s32 	%r213, %r143, %r193;
	or.b32  	%r214, %r213, 4;
	mad.lo.s32 	%r215, %r3, %r214, %r187;
	add.s32 	%r216, %r379, %r215;
	st.shared.f32 	[%r216], %f6;
	add.s32 	%r217, %r205, %r11;
	mul.wide.s32 	%rd17, %r217, 4;
	add.s64 	%rd18, %rd4, %rd17;
	ld.global.f32 	%f7, [%rd18];
	mul.lo.s32 	%r218, %r143, %r198;
	or.b32  	%r219, %r218, 4;
	mad.lo.s32 	%r220, %r3, %r219, %r187;
	add.s32 	%r221, %r379, %r220;
	st.shared.f32 	[%r221], %f7;
	add.s32 	%r222, %r206, %r11;
	mul.wide.s32 	%rd19, %r222, 4;
	add.s64 	%rd20, %rd4, %rd19;
	ld.global.f32 	%f8, [%rd20];
	add.s32 	%r223, %r379, %r31;
	st.shared.f32 	[%r223], %f8;
	rem.s32 	%r224, %r390, %r143;
	add.s32 	%r225, %r9, %r224;
	min.s32 	%r226, %r382, %r225;
	min.s32 	%r227, %r385, %r225;
	add.s32 	%r228, %r226, %r10;
	mul.wide.s32 	%rd21, %r228, 4;
	add.s64 	%rd22, %rd4, %rd21;
	ld.global.f32 	%f9, [%rd22];
	or.b32  	%r229, %r208, 8;
	mad.lo.s32 	%r230, %r3, %r229, %r187;
	add.s32 	%r231, %r379, %r230;
	st.shared.f32 	[%r231], %f9;
	add.s32 	%r232, %r227, %r10;
	mul.wide.s32 	%rd23, %r232, 4;
	add.s64 	%rd24, %rd4, %rd23;
	ld.global.f32 	%f10, [%rd24];
	add.s32 	%r233, %r213, 8;
	mad.lo.s32 	%r234, %r3, %r233, %r187;
	add.s32 	%r235, %r379, %r234;
	st.shared.f32 	[%r235], %f10;
	add.s32 	%r236, %r226, %r11;
	mul.wide.s32 	%rd25, %r236, 4;
	add.s64 	%rd26, %rd4, %rd25;
	ld.global.f32 	%f11, [%rd26];
	or.b32  	%r237, %r218, 8;
	mad.lo.s32 	%r238, %r3, %r237, %r187;
	add.s32 	%r239, %r379, %r238;
	st.shared.f32 	[%r239], %f11;
	add.s32 	%r240, %r227, %r11;
	mul.wide.s32 	%rd27, %r240, 4;
	add.s64 	%rd28, %rd4, %rd27;
	ld.global.f32 	%f12, [%rd28];
	add.s32 	%r241, %r379, %r30;
	st.shared.f32 	[%r241], %f12;
	rem.s32 	%r242, %r389, %r143;
	add.s32 	%r243, %r9, %r242;
	min.s32 	%r244, %r381, %r243;
	min.s32 	%r245, %r384, %r243;
	add.s32 	%r246, %r244, %r10;
	mul.wide.s32 	%rd29, %r246, 4;
	add.s64 	%rd30, %rd4, %rd29;
	ld.global.f32 	%f13, [%rd30];
	or.b32  	%r247, %r208, 12;
	mad.lo.s32 	%r248, %r3, %r247, %r187;
	add.s32 	%r249, %r379, %r248;
	st.shared.f32 	[%r249], %f13;
	add.s32 	%r250, %r245, %r10;
	mul.wide.s32 	%rd31, %r250, 4;
	add.s64 	%rd32, %rd4, %rd31;
	ld.global.f32 	%f14, [%rd32];
	add.s32 	%r251, %r213, 12;
	mad.lo.s32 	%r252, %r3, %r251, %r187;
	add.s32 	%r253, %r379, %r252;
	st.shared.f32 	[%r253], %f14;
	add.s32 	%r254, %r244, %r11;
	mul.wide.s32 	%rd33, %r254, 4;
	add.s64 	%rd34, %rd4, %rd33;
	ld.global.f32 	%f15, [%rd34];
	add.s32 	%r255, %r379, %r28;
	st.shared.f32 	[%r255], %f15;
	add.s32 	%r256, %r245, %r11;
	mul.wide.s32 	%rd35, %r256, 4;
	add.s64 	%rd36, %rd4, %rd35;
	ld.global.f32 	%f16, [%rd36];
	add.s32 	%r257, %r379, %r29;
	st.shared.f32 	[%r257], %f16;
	add.s32 	%r392, %r392, 4;
	shl.b32 	%r258, %r3, 2;
	add.s32 	%r391, %r391, %r258;
	add.s32 	%r390, %r390, %r258;
	add.s32 	%r389, %r389, %r258;
	add.s32 	%r388, %r388, %r258;
	add.s32 	%r387, %r387, %r258;
	add.s32 	%r386, %r386, %r258;
	add.s32 	%r385, %r385, %r258;
	add.s32 	%r384, %r384, %r258;
	add.s32 	%r383, %r383, %r258;
	add.s32 	%r382, %r382, %r258;
	add.s32 	%r381, %r381, %r258;
	add.s32 	%r380, %r380, %r258;
	shl.b32 	%r259, %r3, 4;
	add.s32 	%r379, %r379, %r259;
	setp.ne.s32 	%p3, %r392, 0;
	@%p3 bra 	$L__BB0_3;
$L__BB0_4:
	setp.eq.s32 	%p4, %r13, 0;
	@%p4 bra 	$L__BB0_7;
	shl.b32 	%r260, %r4, 4;
	or.b32  	%r261, %r260, 8;
	shl.b32 	%r262, %r393, 2;
	mad.lo.s32 	%r263, %r143, %r261, %r262;
	mul.lo.s32 	%r61, %r3, %r263;
	shl.b32 	%r264, %r1, 2;
	mov.u32 	%r265, data;
	add.s32 	%r398, %r265, %r264;
	shl.b32 	%r266, %r5, 4;
	add.s32 	%r267, %r266, %r260;
	mad.lo.s32 	%r268, %r143, %r267, %r262;
	mul.lo.s32 	%r63, %r3, %r268;
	or.b32  	%r269, %r267, 8;
	mad.lo.s32 	%r270, %r143, %r269, %r262;
	mul.lo.s32 	%r64, %r3, %r270;
	mul.lo.s32 	%r271, %r4, %r143;
	shl.b32 	%r272, %r271, 2;
	add.s32 	%r273, %r393, %r272;
	mul.lo.s32 	%r274, %r3, %r273;
	shl.b32 	%r65, %r274, 2;
	shl.b32 	%r275, %r2, 2;
	or.b32  	%r276, %r275, 2;
	mad.lo.s32 	%r277, %r143, %r276, %r393;
	mad.lo.s32 	%r397, %r3, %r277, %r1;
	mul.lo.s32 	%r278, %r2, %r143;
	shl.b32 	%r279, %r278, 2;
	add.s32 	%r280, %r393, %r279;
	mad.lo.s32 	%r396, %r3, %r280, %r1;
	mad.lo.s32 	%r395, %r3, %r393, %r1;
	neg.s32 	%r394, %r13;
$L__BB0_6:
	.pragma "nounroll";
	ld.param.u64 	%rd57, [_Z23kernel_halfsizebyshare1PfS_iiiii_param_1];
	rem.s32 	%r281, %r395, %r143;
	add.s32 	%r282, %r9, %r281;
	min.s32 	%r283, %r396, %r282;
	min.s32 	%r284, %r397, %r282;
	add.s32 	%r285, %r283, %r10;
	cvta.to.global.u64 	%rd37, %rd57;
	mul.wide.s32 	%rd38, %r285, 4;
	add.s64 	%rd39, %rd37, %rd38;
	ld.global.f32 	%f17, [%rd39];
	add.s32 	%r286, %r398, %r65;
	st.shared.f32 	[%r286], %f17;
	add.s32 	%r287, %r284, %r10;
	mul.wide.s32 	%rd40, %r287, 4;
	add.s64 	%rd41, %rd37, %rd40;
	ld.global.f32 	%f18, [%rd41];
	add.s32 	%r288, %r398, %r61;
	st.shared.f32 	[%r288], %f18;
	add.s32 	%r289, %r283, %r11;
	mul.wide.s32 	%rd42, %r289, 4;
	add.s64 	%rd43, %rd37, %rd42;
	ld.global.f32 	%f19, [%rd43];
	add.s32 	%r290, %r398, %r63;
	st.shared.f32 	[%r290], %f19;
	add.s32 	%r291, %r284, %r11;
	mul.wide.s32 	%rd44, %r291, 4;
	add.s64 	%rd45, %rd37, %rd44;
	ld.global.f32 	%f20, [%rd45];
	add.s32 	%r292, %r398, %r64;
	st.shared.f32 	[%r292], %f20;
	shl.b32 	%r293, %r3, 2;
	add.s32 	%r398, %r398, %r293;
	add.s32 	%r397, %r397, %r3;
	add.s32 	%r396, %r396, %r3;
	add.s32 	%r395, %r395, %r3;
	add.s32 	%r394, %r394, 1;
	setp.ne.s32 	%p5, %r394, 0;
	@%p5 bra 	$L__BB0_6;
$L__BB0_7:
	setp.lt.s32 	%p6, %r143, 1;
	bar.sync 	0;
	@%p6 bra 	$L__BB0_24;
	ld.param.u32 	%r377, [_Z23kernel_halfsizebyshare1PfS_iiiii_param_2];
	mul.lo.s32 	%r80, %r143, %r377;
	shl.b32 	%r81, %r3, 2;
	mul.lo.s32 	%r295, %r4, %r81;
	mul.lo.s32 	%r296, %r295, %r143;
	shl.b32 	%r82, %r296, 1;
	mul.lo.s32 	%r83, %r143, %r81;
	mul.lo.s32 	%r84, %r80, %r7;
	max.s32 	%r85, %r8, 1;
	and.b32  	%r86, %r85, 3;
	setp.lt.s32 	%p7, %r8, 4;
	mov.b32 	%r412, 0;
	@%p7 bra 	$L__BB0_19;
	ld.param.u32 	%r378, [_Z23kernel_halfsizebyshare1PfS_iiiii_param_2];
	mul.lo.s32 	%r297, %r2, %r3;
	shl.b32 	%r298, %r297, 1;
	and.b32  	%r412, %r85, 2147483644;
	neg.s32 	%r411, %r412;
	add.s32 	%r410, %r1, %r3;
	shl.b32 	%r299, %r3, 1;
	add.s32 	%r409, %r1, %r299;
	mad.lo.s32 	%r408, %r3, 3, %r1;
	mul.lo.s32 	%r300, %r2, %r143;
	shl.b32 	%r301, %r300, 1;
	mad.lo.s32 	%r302, %r3, %r301, %r3;
	add.s32 	%r406, %r1, %r302;
	add.s32 	%r303, %r1, %r84;
	add.s32 	%r405, %r303, %r302;
	add.s32 	%r304, %r301, 2;
	mul.lo.s32 	%r305, %r3, %r304;
	add.s32 	%r404, %r1, %r305;
	add.s32 	%r403, %r303, %r305;
	add.s32 	%r306, %r301, 3;
	mul.lo.s32 	%r307, %r3, %r306;
	add.s32 	%r402, %r1, %r307;
	add.s32 	%r401, %r303, %r307;
	mad.lo.s32 	%r308, %r378, %r7, %r298;
	mad.lo.s32 	%r400, %r143, %r308, %r1;
	mad.lo.s32 	%r399, %r298, %r143, %r1;
	mov.u32 	%r407, %r1;
$L__BB0_10:
	setp.ge.s32 	%p8, %r7, %r140;
	setp.ge.s32 	%p9, %r399, %r80;
	or.pred  	%p10, %p8, %p9;
	@%p10 bra 	$L__BB0_12;
	div.s32 	%r309, %r407, %r143;
	mul.lo.s32 	%r310, %r309, %r143;
	sub.s32 	%r311, %r407, %r310;
	mad.lo.s32 	%r312, %r8, %r309, %r311;
	add.s32 	%r313, %r312, %r82;
	shl.b32 	%r314, %r313, 2;
	mov.u32 	%r315, data;
	add.s32 	%r316, %r315, %r314;
	ld.shared.f32 	%f21, [%r316];
	shl.b32 	%r317, %r143, 2;
	add.s32 	%r318, %r316, %r317;
	ld.shared.f32 	%f22, [%r318];
	add.f32 	%f23, %f21, %f22;
	shl.b32 	%r319, %r83, 2;
	add.s32 	%r320, %r316, %r319;
	ld.shared.f32 	%f24, [%r320];
	add.f32 	%f25, %f23, %f24;
	add.s32 	%r321, %r320, %r317;
	ld.shared.f32 	%f26, [%r321];
	add.f32 	%f27, %f25, %f26;
	mul.f32 	%f28, %f27, 0f3E800000;
	mul.wide.s32 	%rd46, %r400, 4;
	add.s64 	%rd47, %rd1, %rd46;
	st.global.f32 	[%rd47], %f28;
$L__BB0_12:
	setp.ge.s32 	%p11, %r7, %r140;
	setp.ge.s32 	%p12, %r406, %r80;
	or.pred  	%p13, %p11, %p12;
	@%p13 bra 	$L__BB0_14;
	div.s32 	%r322, %r410, %r143;
	mul.lo.s32 	%r323, %r322, %r143;
	sub.s32 	%r324, %r410, %r323;
	mad.lo.s32 	%r325, %r8, %r322, %r324;
	add.s32 	%r326, %r325, %r82;
	shl.b32 	%r327, %r326, 2;
	mov.u32 	%r328, data;
	add.s32 	%r329, %r328, %r327;
	ld.shared.f32 	%f29, [%r329];
	shl.b32 	%r330, %r143, 2;
	add.s32 	%r331, %r329, %r330;
	ld.shared.f32 	%f30, [%r331];
	add.f32 	%f31, %f29, %f30;
	shl.b32 	%r332, %r83, 2;
	add.s32 	%r333, %r329, %r332;
	ld.shared.f32 	%f32, [%r333];
	add.f32 	%f33, %f31, %f32;
	add.s32 	%r334, %r333, %r330;
	ld.shared.f32 	%f34, [%r334];
	add.f32 	%f35, %f33, %f34;
	mul.f32 	%f36, %f35, 0f3E800000;
	mul.wide.s32 	%rd48, %r405, 4;
	add.s64 	%rd49, %rd1, %rd48;
	st.global.f32 	[%rd49], %f36;
$L__BB0_14:
	setp.ge.s32 	%p14, %r7, %r140;
	setp.ge.s32 	%p15, %r404, %r80;
	or.pred  	%p16, %p14, %p15;
	@%p16 bra 	$L__BB0_16;
	div.s32 	%r335, %r409, %r143;
	mul.lo.s32 	%r336, %r335, %r143;
	sub.s32 	%r337, %r409, %r336;
	mad.lo.s32 	%r338, %r8, %r335, %r337;
	add.s32 	%r339, %r338, %r82;
	shl.b32 	%r340, %r339, 2;
	mov.u32 	%r341, data;
	add.s32 	%r342, %r341, %r340;
	ld.shared.f32 	%f37, [%r342];
	shl.b32 	%r343, %r143, 2;
	add.s32 	%r344, %r342, %r343;
	ld.shared.f32 	%f38, [%r344];
	add.f32 	%f39, %f37, %f38;
	shl.b32 	%r345, %r83, 2;
	add.s32 	%r346, %r342, %r345;
	ld.shared.f32 	%f40, [%r346];
	add.f32 	%f41, %f39, %f40;
	add.s32 	%r347, %r346, %r343;
	ld.shared.f32 	%f42, [%r347];
	add.f32 	%f43, %f41, %f42;
	mul.f32 	%f44, %f43, 0f3E800000;
	mul.wide.s32 	%rd50, %r403, 4;
	add.s64 	%rd51, %rd1, %rd50;
	st.global.f32 	[%rd51], %f44;
$L__BB0_16:
	setp.ge.s32 	%p17, %r7, %r140;
	setp.ge.s32 	%p18, %r402, %r80;
	or.pred  	%p19, %p17, %p18;
	@%p19 bra 	$L__BB0_18;
	div.s32 	%r348, %r408, %r143;
	mul.lo.s32 	%r349, %r348, %r143;
	sub.s32 	%r350, %r408, %r349;
	mad.lo.s32 	%r351, %r8, %r348, %r350;
	add.s32 	%r352, %r351, %r82;
	shl.b32 	%r353, %r352, 2;
	mov.u32 	%r354, data;
	add.s32 	%r355, %r354, %r353;
	ld.shared.f32 	%f45, [%r355];
	shl.b32 	%r356, %r143, 2;
	add.s32 	%r357, %r355, %r356;
	ld.shared.f32 	%f46, [%r357];
	add.f32 	%f47, %f45, %f46;
	shl.b32 	%r358, %r83, 2;
	add.s32 	%r359, %r355, %r358;
	ld.shared.f32 	%f48, [%r359];
	add.f32 	%f49, %f47, %f48;
	add.s32 	%r360, %r359, %r356;
	ld.shared.f32 	%f50, [%r360];
	add.f32 	%f51, %f49, %f50;
	mul.f32 	%f52, %f51, 0f3E800000;
	mul.wide.s32 	%rd52, %r401, 4;
	add.s64 	%rd53, %rd1, %rd52;
	st.global.f32 	[%rd53], %f52;
$L__BB0_18:
	add.s32 	%r411, %r411, 4;
	add.s32 	%r410, %r410, %r81;
	add.s32 	%r409, %r409, %r81;
	add.s32 	%r408, %r408, %r81;
	add.s32 	%r407, %r407, %r81;
	add.s32 	%r406, %r406, %r81;
	add.s32 	%r405, %r405, %r81;
	add.s32 	%r404, %r404, %r81;
	add.s32 	%r403, %r403, %r81;
	add.s32 	%r402, %r402, %r81;
	add.s32 	%r401, %r401, %r81;
	add.s32 	%r400, %r400, %r81;
	add.s32 	%r399, %r399, %r81;
	setp.ne.s32 	%p20, %r411, 0;
	@%p20 bra 	$L__BB0_10;
$L__BB0_19:
	setp.eq.s32 	%p21, %r86, 0;
	@%p21 bra 	$L__BB0_24;
	mad.lo.s32 	%r416, %r3, %r412, %r1;
	mul.lo.s32 	%r361, %r2, %r143;
	shl.b32 	%r362, %r361, 1;
	add.s32 	%r363, %r412, %r362;
	mad.lo.s32 	%r414, %r3, %r363, %r1;
	add.s32 	%r415, %r414, %r84;
	neg.s32 	%r413, %r86;
$L__BB0_21:
	.pragma "nounroll";
	setp.ge.s32 	%p22, %r7, %r140;
	setp.ge.s32 	%p23, %r414, %r80;
	or.pred  	%p24, %p22, %p23;
	@%p24 bra 	$L__BB0_23;
	div.s32 	%r364, %r416, %r143;
	mul.lo.s32 	%r365, %r364, %r143;
	sub.s32 	%r366, %r416, %r365;
	mad.lo.s32 	%r367, %r8, %r364, %r366;
	add.s32 	%r368, %r367, %r82;
	shl.b32 	%r369, %r368, 2;
	mov.u32 	%r370, data;
	add.s32 	%r371, %r370, %r369;
	ld.shared.f32 	%f53, [%r371];
	shl.b32 	%r372, %r143, 2;
	add.s32 	%r373, %r371, %r372;
	ld.shared.f32 	%f54, [%r373];
	add.f32 	%f55, %f53, %f54;
	shl.b32 	%r374, %r83, 2;
	add.s32 	%r375, %r371, %r374;
	ld.shared.f32 	%f56, [%r375];
	add.f32 	%f57, %f55, %f56;
	add.s32 	%r376, %r375, %r372;
	ld.shared.f32 	%f58, [%r376];
	add.f32 	%f59, %f57, %f58;
	mul.f32 	%f60, %f59, 0f3E800000;
	mul.wide.s32 	%rd54, %r415, 4;
	add.s64 	%rd55, %rd1, %rd54;
	st.global.f32 	[%rd55], %f60;
$L__BB0_23:
	add.s32 	%r416, %r416, %r3;
	add.s32 	%r415, %r415, %r3;
	add.s32 	%r414, %r414, %r3;
	add.s32 	%r413, %r413, 1;
	setp.ne.s32 	%p25, %r413, 0;
	@%p25 bra 	$L__BB0_21;
$L__BB0_24:
	ret;

}
	// .globl	_Z15kernel_halfsizePfS_iiiii
.visible .entry _Z15kernel_halfsizePfS_iiiii(
	.param .u64 .ptr .align 1 _Z15kernel_halfsizePfS_iiiii_param_0,
	.param .u64 .ptr .align 1 _Z15kernel_halfsizePfS_iiiii_param_1,
	.param .u32 _Z15kernel_halfsizePfS_iiiii_param_2,
	.param .u32 _Z15kernel_halfsizePfS_iiiii_param_3,
	.param .u32 _Z15kernel_halfsizePfS_iiiii_param_4,
	.param .u32 _Z15kernel_halfsizePfS_iiiii_param_5,
	.param .u32 _Z15kernel_halfsizePfS_iiiii_param_6
)
{
	.reg .pred 	%p<30>;
	.reg .b32 	%r<155>;
	.reg .b32 	%f<57>;
	.reg .b64 	%rd<68>;

	ld.param.u64 	%rd3, [_Z15kernel_halfsizePfS_iiiii_param_0];
	ld.param.u64 	%rd4, [_Z15kernel_halfsizePfS_iiiii_param_1];
	ld.param.u32 	%r47, [_Z15kernel_halfsizePfS_iiiii_param_2];
	ld.param.u32 	%r48, [_Z15kernel_halfsizePfS_iiiii_param_3];
	ld.param.u32 	%r49, [_Z15kernel_halfsizePfS_iiiii_param_4];
	ld.param.u32 	%r50, [_Z15kernel_halfsizePfS_iiiii_param_5];
	ld.param.u32 	%r51, [_Z15kernel_halfsizePfS_iiiii_param_6];
	cvta.to.global.u64 	%rd1, %rd3;
	cvta.to.global.u64 	%rd2, %rd4;
	mov.u32 	%r1, %ctaid.x;
	mul.lo.s32 	%r2, %r51, %r1;
	mov.u32 	%r52, %tid.y;
	mov.u32 	%r53, %ctaid.y;
	mov.u32 	%r54, %ntid.y;
	mad.lo.s32 	%r3, %r53, %r54, %r52;
	setp.lt.s32 	%p1, %r51, 1;
	@%p1 bra 	$L__BB1_22;
	mul.lo.s32 	%r56, %r51, %r49;
	mul.lo.s32 	%r4, %r51, %r47;
	shl.b32 	%r57, %r3, 1;
	mul.lo.s32 	%r5, %r56, %r57;
	or.b32  	%r58, %r57, 1;
	setp.lt.s32 	%p2, %r58, %r50;
	selp.b32 	%r6, %r56, 0, %p2;
	shl.b32 	%r7, %r51, 1;
	sub.s32 	%r8, %r56, %r51;
	mul.lo.s32 	%r9, %r4, %r3;
	add.s32 	%r59, %r51, -1;
	setp.lt.u32 	%p3, %r59, 3;
	mov.b32 	%r154, 0;
	@%p3 bra 	$L__BB1_12;
	and.b32  	%r60, %r51, 2147483644;
	neg.s32 	%r152, %r60;
	mov.u32 	%r61, %ntid.x;
	mad.lo.s32 	%r62, %r61, %r2, %r61;
	mov.u32 	%r63, %tid.x;
	add.s32 	%r151, %r63, %r62;
	add.s32 	%r64, %r63, %r9;
	add.s32 	%r150, %r64, %r62;
	add.s32 	%r65, %r2, 2;
	mul.lo.s32 	%r66, %r61, %r65;
	add.s32 	%r149, %r63, %r66;
	add.s32 	%r148, %r64, %r66;
	add.s32 	%r67, %r2, 3;
	mul.lo.s32 	%r68, %r61, %r67;
	add.s32 	%r147, %r63, %r68;
	add.s32 	%r146, %r64, %r68;
	mul.lo.s32 	%r69, %r61, %r1;
	mad.lo.s32 	%r145, %r69, %r51, %r63;
	mad.lo.s32 	%r70, %r47, %r3, %r69;
	mad.lo.s32 	%r144, %r51, %r70, %r63;
	mul.wide.s32 	%rd9, %r6, 4;
$L__BB1_3:
	.pragma "nounroll";
	setp.ge.s32 	%p4, %r3, %r48;
	setp.ge.s32 	%p5, %r145, %r4;
	or.pred  	%p6, %p4, %p5;
	@%p6 bra 	$L__BB1_5;
	div.s32 	%r71, %r145, %r51;
	mul.lo.s32 	%r72, %r71, %r51;
	sub.s32 	%r73, %r145, %r72;
	mad.lo.s32 	%r74, %r7, %r71, %r73;
	add.s32 	%r75, %r74, %r51;
	add.s32 	%r76, %r73, %r8;
	min.s32 	%r77, %r75, %r76;
	add.s32 	%r78, %r74, %r5;
	add.s32 	%r79, %r77, %r5;
	mul.wide.s32 	%rd5, %r78, 4;
	add.s64 	%rd6, %rd2, %rd5;
	ld.global.f32 	%f1, [%rd6];
	mul.wide.s32 	%rd7, %r79, 4;
	add.s64 	%rd8, %rd2, %rd7;
	ld.global.f32 	%f2, [%rd8];
	add.f32 	%f3, %f1, %f2;
	add.s64 	%rd10, %rd6, %rd9;
	ld.global.f32 	%f4, [%rd10];
	add.f32 	%f5, %f3, %f4;
	add.s64 	%rd11, %rd8, %rd9;
	ld.global.f32 	%f6, [%rd11];
	add.f32 	%f7, %f5, %f6;
	mul.f32 	%f8, %f7, 0f3E800000;
	mul.wide.s32 	%rd12, %r144, 4;
	add.s64 	%rd13, %rd1, %rd12;
	st.global.f32 	[%rd13], %f8;
$L__BB1_5:
	setp.ge.s32 	%p7, %r3, %r48;
	setp.ge.s32 	%p8, %r151, %r4;
	or.pred  	%p9, %p7, %p8;
	@%p9 bra 	$L__BB1_7;
	div.s32 	%r80, %r151, %r51;
	mul.lo.s32 	%r81, %r80, %r51;
	sub.s32 	%r82, %r151, %r81;
	mad.lo.s32 	%r83, %r7, %r80, %r82;
	add.s32 	%r84, %r83, %r51;
	add.s32 	%r85, %r82, %r8;
	min.s32 	%r86, %r84, %r85;
	add.s32 	%r87, %r83, %r5;
	add.s32 	%r88, %r86, %r5;
	mul.wide.s32 	%rd14, %r87, 4;
	add.s64 	%rd15, %rd2, %rd14;
	ld.global.f32 	%f9, [%rd15];
	mul.wide.s32 	%rd16, %r88, 4;
	add.s64 	%rd17, %rd2, %rd16;
	ld.global.f32 	%f10, [%rd17];
	add.f32 	%f11, %f9, %f10;
	add.s64 	%rd19, %rd15, %rd9;
	ld.global.f32 	%f12, [%rd19];
	add.f32 	%f13, %f11, %f12;
	add.s64 	%rd20, %rd17, %rd9;
	ld.global.f32 	%f14, [%rd20];
	add.f32 	%f15, %f13, %f14;
	mul.f32 	%f16, %f15, 0f3E800000;
	mul.wide.s32 	%rd21, %r150, 4;
	add.s64 	%rd22, %rd1, %rd21;
	st.global.f32 	[%rd22], %f16;
$L__BB1_7:
	setp.ge.s32 	%p10, %r3, %r48;
	setp.ge.s32 	%p11, %r149, %r4;
	or.pred  	%p12, %p10, %p11;
	@%p12 bra 	$L__BB1_9;
	div.s32 	%r89, %r149, %r51;
	mul.lo.s32 	%r90, %r89, %r51;
	sub.s32 	%r91, %r149, %r90;
	mad.lo.s32 	%r92, %r7, %r89, %r91;
	add.s32 	%r93, %r92, %r51;
	add.s32 	%r94, %r91, %r8;
	min.s32 	%r95, %r93, %r94;
	add.s32 	%r96, %r92, %r5;
	add.s32 	%r97, %r95, %r5;
	mul.wide.s32 	%rd23, %r96, 4;
	add.s64 	%rd24, %rd2, %rd23;
	ld.global.f32 	%f17, [%rd24];
	mul.wide.s32 	%rd25, %r97, 4;
	add.s64 	%rd26, %rd2, %rd25;
	ld.global.f32 	%f18, [%rd26];
	add.f32 	%f19, %f17, %f18;
	add.s64 	%rd28, %rd24, %rd9;
	ld.global.f32 	%f20, [%rd28];
	add.f32 	%f21, %f19, %f20;
	add.s64 	%rd29, %rd26, %rd9;
	ld.global.f32 	%f22, [%rd29];
	add.f32 	%f23, %f21, %f22;
	mul.f32 	%f24, %f23, 0f3E800000;
	mul.wide.s32 	%rd30, %r148, 4;
	add.s64 	%rd31, %rd1, %rd30;
	st.global.f32 	[%rd31], %f24;
$L__BB1_9:
	setp.ge.s32 	%p13, %r3, %r48;
	setp.ge.s32 	%p14, %r147, %r4;
	or.pred  	%p15, %p13, %p14;
	@%p15 bra 	$L__BB1_11;
	div.s32 	%r98, %r147, %r51;
	mul.lo.s32 	%r99, %r98, %r51;
	sub.s32 	%r100, %r147, %r99;
	mad.lo.s32 	%r101, %r7, %r98, %r100;
	add.s32 	%r102, %r101, %r51;
	add.s32 	%r103, %r100, %r8;
	min.s32 	%r104, %r102, %r103;
	add.s32 	%r105, %r101, %r5;
	add.s32 	%r106, %r104, %r5;
	mul.wide.s32 	%rd32, %r105, 4;
	add.s64 	%rd33, %rd2, %rd32;
	ld.global.f32 	%f25, [%rd33];
	mul.wide.s32 	%rd34, %r106, 4;
	add.s64 	%rd35, %rd2, %rd34;
	ld.global.f32 	%f26, [%rd35];
	add.f32 	%f27, %f25, %f26;
	mul.wide.s32 	%rd36, %r6, 4;
	add.s64 	%rd37, %rd33, %rd36;
	ld.global.f32 	%f28, [%rd37];
	add.f32 	%f29, %f27, %f28;
	add.s64 	%rd38, %rd35, %rd36;
	ld.global.f32 	%f30, [%rd38];
	add.f32 	%f31, %f29, %f30;
	mul.f32 	%f32, %f31, 0f3E800000;
	mul.wide.s32 	%rd39, %r146, 4;
	add.s64 	%rd40, %rd1, %rd39;
	st.global.f32 	[%rd40], %f32;
$L__BB1_11:
	and.b32  	%r154, %r51, 2147483644;
	add.s32 	%r152, %r152, 4;
	mov.u32 	%r107, %ntid.x;
	shl.b32 	%r108, %r107, 2;
	add.s32 	%r151, %r151, %r108;
	add.s32 	%r150, %r150, %r108;
	add.s32 	%r149, %r149, %r108;
	add.s32 	%r148, %r148, %r108;
	add.s32 	%r147, %r147, %r108;
	add.s32 	%r146, %r146, %r108;
	add.s32 	%r145, %r145, %r108;
	add.s32 	%r144, %r144, %r108;
	setp.ne.s32 	%p16, %r152, 0;
	@%p16 bra 	$L__BB1_3;
$L__BB1_12:
	and.b32  	%r39, %r51, 3;
	setp.eq.s32 	%p17, %r39, 0;
	@%p17 bra 	$L__BB1_22;
	mov.u32 	%r40, %ntid.x;
	mov.u32 	%r41, %tid.x;
	setp.eq.s32 	%p18, %r39, 1;
	@%p18 bra 	$L__BB1_19;
	setp.ge.s32 	%p19, %r3, %r48;
	add.s32 	%r109, %r154, %r2;
	mad.lo.s32 	%r110, %r109, %r40, %r41;
	setp.ge.s32 	%p20, %r110, %r4;
	or.pred  	%p21, %p19, %p20;
	@%p21 bra 	$L__BB1_16;
	div.s32 	%r111, %r110, %r51;
	mul.lo.s32 	%r112, %r111, %r51;
	sub.s32 	%r113, %r110, %r112;
	mad.lo.s32 	%r114, %r7, %r111, %r113;
	add.s32 	%r115, %r114, %r51;
	add.s32 	%r116, %r113, %r8;
	min.s32 	%r117, %r115, %r116;
	add.s32 	%r118, %r114, %r5;
	add.s32 	%r119, %r117, %r5;
	add.s32 	%r120, %r110, %r9;
	mul.wide.s32 	%rd41, %r118, 4;
	add.s64 	%rd42, %rd2, %rd41;
	ld.global.f32 	%f33, [%rd42];
	mul.wide.s32 	%rd43, %r119, 4;
	add.s64 	%rd44, %rd2, %rd43;
	ld.global.f32 	%f34, [%rd44];
	add.f32 	%f35, %f33, %f34;
	mul.wide.s32 	%rd45, %r6, 4;
	add.s64 	%rd46, %rd42, %rd45;
	ld.global.f32 	%f36, [%rd46];
	add.f32 	%f37, %f35, %f36;
	add.s64 	%rd47, %rd44, %rd45;
	ld.global.f32 	%f38, [%rd47];
	add.f32 	%f39, %f37, %f38;
	mul.f32 	%f40, %f39, 0f3E800000;
	mul.wide.s32 	%rd48, %r120, 4;
	add.s64 	%rd49, %rd1, %rd48;
	st.global.f32 	[%rd49], %f40;
$L__BB1_16:
	setp.ge.s32 	%p22, %r3, %r48;
	add.s32 	%r43, %r110, %r40;
	setp.ge.s32 	%p23, %r43, %r4;
	or.pred  	%p24, %p22, %p23;
	@%p24 bra 	$L__BB1_18;
	div.s32 	%r121, %r43, %r51;
	mul.lo.s32 	%r122, %r121, %r51;
	sub.s32 	%r123, %r43, %r122;
	mad.lo.s32 	%r124, %r7, %r121, %r123;
	add.s32 	%r125, %r124, %r51;
	add.s32 	%r126, %r123, %r8;
	min.s32 	%r127, %r125, %r126;
	add.s32 	%r128, %r124, %r5;
	add.s32 	%r129, %r127, %r5;
	add.s32 	%r130, %r43, %r9;
	mul.wide.s32 	%rd50, %r128, 4;
	add.s64 	%rd51, %rd2, %rd50;
	ld.global.f32 	%f41, [%rd51];
	mul.wide.s32 	%rd52, %r129, 4;
	add.s64 	%rd53, %rd2, %rd52;
	ld.global.f32 	%f42, [%rd53];
	add.f32 	%f43, %f41, %f42;
	mul.wide.s32 	%rd54, %r6, 4;
	add.s64 	%rd55, %rd51, %rd54;
	ld.global.f32 	%f44, [%rd55];
	add.f32 	%f45, %f43, %f44;
	add.s64 	%rd56, %rd53, %rd54;
	ld.global.f32 	%f46, [%rd56];
	add.f32 	%f47, %f45, %f46;
	mul.f32 	%f48, %f47, 0f3E800000;
	mul.wide.s32 	%rd57, %r130, 4;
	add.s64 	%rd58, %rd1, %rd57;
	st.global.f32 	[%rd58], %f48;
$L__BB1_18:
	add.s32 	%r154, %r154, 2;
$L__BB1_19:
	and.b32  	%r131, %r51, 1;
	setp.eq.b32 	%p25, %r131, 1;
	not.pred 	%p26, %p25;
	@%p26 bra 	$L__BB1_22;
	setp.ge.s32 	%p27, %r3, %r48;
	add.s32 	%r132, %r154, %r2;
	mad.lo.s32 	%r46, %r132, %r40, %r41;
	setp.ge.s32 	%p28, %r46, %r4;
	or.pred  	%p29, %p27, %p28;
	@%p29 bra 	$L__BB1_22;
	div.s32 	%r134, %r46, %r51;
	mul.lo.s32 	%r135, %r134, %r51;
	sub.s32 	%r136, %r46, %r135;
	mad.lo.s32 	%r137, %r7, %r134, %r136;
	add.s32 	%r138, %r137, %r51;
	add.s32 	%r139, %r136, %r8;
	min.s32 	%r140, %r138, %r139;
	add.s32 	%r141, %r137, %r5;
	add.s32 	%r142, %r140, %r5;
	add.s32 	%r143, %r46, %r9;
	mul.wide.s32 	%rd59, %r141, 4;
	add.s64 	%rd60, %rd2, %rd59;
	ld.global.f32 	%f49, [%rd60];
	mul.wide.s32 	%rd61, %r142, 4;
	add.s64 	%rd62, %rd2, %rd61;
	ld.global.f32 	%f50, [%rd62];
	add.f32 	%f51, %f49, %f50;
	mul.wide.s32 	%rd63, %r6, 4;
	add.s64 	%rd64, %rd60, %rd63;
	ld.global.f32 	%f52, [%rd64];
	add.f32 	%f53, %f51, %f52;
	add.s64 	%rd65, %rd62, %rd63;
	ld.global.f32 	%f54, [%rd65];
	add.f32 	%f55, %f53, %f54;
	mul.f32 	%f56, %f55, 0f3E800000;
	mul.wide.s32 	%rd66, %r143, 4;
	add.s64 	%rd67, %rd1, %rd66;
	st.global.f32 	[%rd67], %f56;
$L__BB1_22:
	ret;

}
	// .globl	_Z16kernel_halfsize1PfS_iiiii
.visible .entry _Z16kernel_halfsize1PfS_iiiii(
	.param .u64 .ptr .align 1 _Z16kernel_halfsize1PfS_iiiii_param_0,
	.param .u64 .ptr .align 1 _Z16kernel_halfsize1PfS_iiiii_param_1,
	.param .u32 _Z16kernel_halfsize1PfS_iiiii_param_2,
	.param .u32 _Z16kernel_halfsize1PfS_iiiii_param_3,
	.param .u32 _Z16kernel_halfsize1PfS_iiiii_param_4,
	.param .u32 _Z16kernel_halfsize1PfS_iiiii_param_5,
	.param .u32 _Z16kernel_halfsize1PfS_iiiii_param_6
)
{
	.reg .pred 	%p<22>;
	.reg .b32 	%r<141>;
	.reg .b32 	%f<41>;
	.reg .b64 	%rd<50>;

	ld.param.u64 	%rd3, [_Z16kernel_halfsize1PfS_iiiii_param_0];
	ld.param.u64 	%rd4, [_Z16kernel_halfsize1PfS_iiiii_param_1];
	ld.param.u32 	%r50, [_Z16kernel_halfsize1PfS_iiiii_param_2];
	ld.param.u32 	%r51, [_Z16kernel_halfsize1PfS_iiiii_param_3];
	ld.param.u32 	%r52, [_Z16kernel_halfsize1PfS_iiiii_param_4];
	ld.param.u32 	%r53, [_Z16kernel_halfsize1PfS_iiiii_param_5];
	ld.param.u32 	%r54, [_Z16kernel_halfsize1PfS_iiiii_param_6];
	cvta.to.global.u64 	%rd1, %rd3;
	cvta.to.global.u64 	%rd2, %rd4;
	mov.u32 	%r1, %ctaid.x;
	mul.lo.s32 	%r55, %r1, %r54;
	shl.b32 	%r2, %r55, 1;
	mov.u32 	%r56, %tid.y;
	mov.u32 	%r57, %ctaid.y;
	mov.u32 	%r58, %ntid.y;
	mad.lo.s32 	%r3, %r57, %r58, %r56;
	setp.lt.s32 	%p1, %r54, 1;
	@%p1 bra 	$L__BB2_17;
	mul.lo.s32 	%r60, %r54, %r52;
	shl.b32 	%r4, %r54, 1;
	mul.lo.s32 	%r5, %r54, %r50;
	shl.b32 	%r61, %r3, 1;
	mul.lo.s32 	%r6, %r60, %r61;
	or.b32  	%r62, %r61, 1;
	setp.lt.s32 	%p2, %r62, %r53;
	selp.b32 	%r7, %r60, 0, %p2;
	sub.s32 	%r8, %r60, %r54;
	max.s32 	%r9, %r4, 1;
	and.b32  	%r10, %r9, 3;
	setp.lt.s32 	%p3, %r4, 4;
	mov.b32 	%r137, 0;
	@%p3 bra 	$L__BB2_12;
	and.b32  	%r137, %r9, 2147483644;
	neg.s32 	%r136, %r137;
	mov.u32 	%r63, %ntid.x;
	mad.lo.s32 	%r64, %r63, %r2, %r63;
	mov.u32 	%r65, %tid.x;
	add.s32 	%r135, %r65, %r64;
	mad.lo.s32 	%r66, %r5, %r3, %r65;
	add.s32 	%r134, %r66, %r64;
	add.s32 	%r67, %r2, 2;
	mul.lo.s32 	%r68, %r63, %r67;
	add.s32 	%r133, %r65, %r68;
	add.s32 	%r132, %r66, %r68;
	add.s32 	%r69, %r2, 3;
	mul.lo.s32 	%r70, %r63, %r69;
	add.s32 	%r131, %r65, %r70;
	add.s32 	%r130, %r66, %r70;
	mul.lo.s32 	%r71, %r63, %r1;
	mul.lo.s32 	%r72, %r71, %r54;
	shl.b32 	%r73, %r72, 1;
	add.s32 	%r129, %r65, %r73;
	shl.b32 	%r74, %r71, 1;
	mad.lo.s32 	%r75, %r50, %r3, %r74;
	mad.lo.s32 	%r128, %r54, %r75, %r65;
	mul.wide.s32 	%rd9, %r7, 4;
$L__BB2_3:
	setp.ge.s32 	%p4, %r3, %r51;
	setp.ge.s32 	%p5, %r129, %r5;
	or.pred  	%p6, %p4, %p5;
	@%p6 bra 	$L__BB2_5;
	div.s32 	%r76, %r129, %r54;
	mul.lo.s32 	%r77, %r76, %r54;
	sub.s32 	%r78, %r129, %r77;
	mad.lo.s32 	%r79, %r4, %r76, %r78;
	add.s32 	%r80, %r79, %r54;
	add.s32 	%r81, %r78, %r8;
	min.s32 	%r82, %r80, %r81;
	add.s32 	%r83, %r79, %r6;
	add.s32 	%r84, %r82, %r6;
	mul.wide.s32 	%rd5, %r83, 4;
	add.s64 	%rd6, %rd2, %rd5;
	ld.global.f32 	%f1, [%rd6];
	mul.wide.s32 	%rd7, %r84, 4;
	add.s64 	%rd8, %rd2, %rd7;
	ld.global.f32 	%f2, [%rd8];
	add.f32 	%f3, %f1, %f2;
	add.s64 	%rd10, %rd6, %rd9;
	ld.global.f32 	%f4, [%rd10];
	add.f32 	%f5, %f3, %f4;
	add.s64 	%rd11, %rd8, %rd9;
	ld.global.f32 	%f6, [%rd11];
	add.f32 	%f7, %f5, %f6;
	mul.f32 	%f8, %f7, 0f3E800000;
	mul.wide.s32 	%rd12, %r128, 4;
	add.s64 	%rd13, %rd1, %rd12;
	st.global.f32 	[%rd13], %f8;
$L__BB2_5:
	setp.ge.s32 	%p7, %r3, %r51;
	setp.ge.s32 	%p8, %r135, %r5;
	or.pred  	%p9, %p7, %p8;
	@%p9 bra 	$L__BB2_7;
	div.s32 	%r85, %r135, %r54;
	mul.lo.s32 	%r86, %r85, %r54;
	sub.s32 	%r87, %r135, %r86;
	mad.lo.s32 	%r88, %r4, %r85, %r87;
	add.s32 	%r89, %r88, %r54;
	add.s32 	%r90, %r87, %r8;
	min.s32 	%r91, %r89, %r90;
	add.s32 	%r92, %r88, %r6;
	add.s32 	%r93, %r91, %r6;
	mul.wide.s32 	%rd14, %r92, 4;
	add.s64 	%rd15, %rd2, %rd14;
	ld.global.f32 	%f9, [%rd15];
	mul.wide.s32 	%rd16, %r93, 4;
	add.s64 	%rd17, %rd2, %rd16;
	ld.global.f32 	%f10, [%rd17];
	add.f32 	%f11, %f9, %f10;
	add.s64 	%rd19, %rd15, %rd9;
	ld.global.f32 	%f12, [%rd19];
	add.f32 	%f13, %f11, %f12;
	add.s64 	%rd20, %rd17, %rd9;
	ld.global.f32 	%f14, [%rd20];
	add.f32 	%f15, %f13, %f14;
	mul.f32 	%f16, %f15, 0f3E800000;
	mul.wide.s32 	%rd21, %r134, 4;
	add.s64 	%rd22, %rd1, %rd21;
	st.global.f32 	[%rd22], %f16;
$L__BB2_7:
	setp.ge.s32 	%p10, %r3, %r51;
	setp.ge.s32 	%p11, %r133, %r5;
	or.pred  	%p12, %p10, %p11;
	@%p12 bra 	$L__BB2_9;
	div.s32 	%r94, %r133, %r54;
	mul.lo.s32 	%r95, %r94, %r54;
	sub.s32 	%r96, %r133, %r95;
	mad.lo.s32 	%r97, %r4, %r94, %r96;
	add.s32 	%r98, %r97, %r54;
	add.s32 	%r99, %r96, %r8;
	min.s32 	%r100, %r98, %r99;
	add.s32 	%r101, %r97, %r6;
	add.s32 	%r102, %r100, %r6;
	mul.wide.s32 	%rd23, %r101, 4;
	add.s64 	%rd24, %rd2, %rd23;
	ld.global.f32 	%f17, [%rd24];
	mul.wide.s32 	%rd25, %r102, 4;
	add.s64 	%rd26, %rd2, %rd25;
	ld.global.f32 	%f18, [%rd26];
	add.f32 	%f19, %f17, %f18;
	add.s64 	%rd28, %rd24, %rd9;
	ld.global.f32 	%f20, [%rd28];
	add.f32 	%f21, %f19, %f20;
	add.s64 	%rd29, %rd26, %rd9;
	ld.global.f32 	%f22, [%rd29];
	add.f32 	%f23, %f21, %f22;
	mul.f32 	%f24, %f23, 0f3E800000;
	mul.wide.s32 	%rd30, %r132, 4;
	add.s64 	%rd31, %rd1, %rd30;
	st.global.f32 	[%rd31], %f24;
$L__BB2_9:
	setp.ge.s32 	%p13, %r3, %r51;
	setp.ge.s32 	%p14, %r131, %r5;
	or.pred  	%p15, %p13, %p14;
	@%p15 bra 	$L__BB2_11;
	div.s32 	%r103, %r131, %r54;
	mul.lo.s32 	%r104, %r103, %r54;
	sub.s32 	%r105, %r131, %r104;
	mad.lo.s32 	%r106, %r4, %r103, %r105;
	add.s32 	%r107, %r106, %r54;
	add.s32 	%r108, %r105, %r8;
	min.s32 	%r109, %r107, %r108;
	add.s32 	%r110, %r106, %r6;
	add.s32 	%r111, %r109, %r6;
	mul.wide.s32 	%rd32, %r110, 4;
	add.s64 	%rd33, %rd2, %rd32;
	ld.global.f32 	%f25, [%rd33];
	mul.wide.s32 	%rd34, %r111, 4;
	add.s64 	%rd35, %rd2, %rd34;
	ld.global.f32 	%f26, [%rd35];
	add.f32 	%f27, %f25, %f26;
	mul.wide.s32 	%rd36, %r7, 4;
	add.s64 	%rd37, %rd33, %rd36;
	ld.global.f32 	%f28, [%rd37];
	add.f32 	%f29, %f27, %f28;
	add.s64 	%rd38, %rd35, %rd36;
	ld.global.f32 	%f30, [%rd38];
	add.f32 	%f31, %f29, %f30;
	mul.f32 	%f32, %f31, 0f3E800000;
	mul.wide.s32 	%rd39, %r130, 4;
	add.s64 	%rd40, %rd1, %rd39;
	st.global.f32 	[%rd40], %f32;
$L__BB2_11:
	add.s32 	%r136, %r136, 4;
	mov.u32 	%r112, %ntid.x;
	shl.b32 	%r113, %r112, 2;
	add.s32 	%r135, %r135, %r113;
	add.s32 	%r134, %r134, %r113;
	add.s32 	%r133, %r133, %r113;
	add.s32 	%r132, %r132, %r113;
	add.s32 	%r131, %r131, %r113;
	add.s32 	%r130, %r130, %r113;
	add.s32 	%r129, %r129, %r113;
	add.s32 	%r128, %r128, %r113;
	setp.ne.s32 	%p16, %r136, 0;
	@%p16 bra 	$L__BB2_3;
$L__BB2_12:
	setp.eq.s32 	%p17, %r10, 0;
	@%p17 bra 	$L__BB2_17;
	mov.u32 	%r114, %tid.x;
	mov.u32 	%r115, %ctaid.x;
	mul.lo.s32 	%r116, %r115, %r54;
	shl.b32 	%r117, %r116, 1;
	add.s32 	%r118, %r137, %r117;
	mov.u32 	%r40, %ntid.x;
	mad.lo.s32 	%r139, %r40, %r118, %r114;
	mad.lo.s32 	%r140, %r5, %r3, %r139;
	neg.s32 	%r138, %r10;
	mul.wide.s32 	%rd45, %r7, 4;
$L__BB2_14:
	.pragma "nounroll";
	setp.ge.s32 	%p18, %r3, %r51;
	setp.ge.s32 	%p19, %r139, %r5;
	or.pred  	%p20, %p18, %p19;
	@%p20 bra 	$L__BB2_16;
	div.s32 	%r119, %r139, %r54;
	mul.lo.s32 	%r120, %r119, %r54;
	sub.s32 	%r121, %r139, %r120;
	mad.lo.s32 	%r122, %r4, %r119, %r121;
	add.s32 	%r123, %r122, %r54;
	add.s32 	%r124, %r121, %r8;
	min.s32 	%r125, %r123, %r124;
	add.s32 	%r126, %r122, %r6;
	add.s32 	%r127, %r125, %r6;
	mul.wide.s32 	%rd41, %r126, 4;
	add.s64 	%rd42, %rd2, %rd41;
	ld.global.f32 	%f33, [%rd42];
	mul.wide.s32 	%rd43, %r127, 4;
	add.s64 	%rd44, %rd2, %rd43;
	ld.global.f32 	%f34, [%rd44];
	add.f32 	%f35, %f33, %f34;
	add.s64 	%rd46, %rd42, %rd45;
	ld.global.f32 	%f36, [%rd46];
	add.f32 	%f37, %f35, %f36;
	add.s64 	%rd47, %rd44, %rd45;
	ld.global.f32 	%f38, [%rd47];
	add.f32 	%f39, %f37, %f38;
	mul.f32 	%f40, %f39, 0f3E800000;
	mul.wide.s32 	%rd48, %r140, 4;
	add.s64 	%rd49, %rd1, %rd48;
	st.global.f32 	[%rd49], %f40;
$L__BB2_16:
	add.s32 	%r140, %r140, %r40;
	add.s32 	%r139, %r139, %r40;
	add.s32 	%r138, %r138, 1;
	setp.ne.s32 	%p21, %r138, 0;
	@%p21 bra 	$L__BB2_14;
$L__BB2_17:
	ret;

}
	// .globl	_Z22kernel_halfsizebysharePfS_iiiii
.visible .entry _Z22kernel_halfsizebysharePfS_iiiii(
	.param .u64 .ptr .align 1 _Z22kernel_halfsizebysharePfS_iiiii_param_0,
	.param .u64 .ptr .align 1 _Z22kernel_halfsizebysharePfS_iiiii_param_1,
	.param .u32 _Z22kernel_halfsizebysharePfS_iiiii_param_2,
	.param .u32 _Z22kernel_halfsizebysharePfS_iiiii_param_3,
	.param .u32 _Z22kernel_halfsizebysharePfS_iiiii_param_4,
	.param .u32 _Z22kernel_halfsizebysharePfS_iiiii_param_5,
	.param .u32 _Z22kernel_halfsizebysharePfS_iiiii_param_6
)
{
	.reg .pred 	%p<36>;
	.reg .b32 	%r<451>;
	.reg .b32 	%f<85>;
	.reg .b64 	%rd<78>;

	ld.param.u64 	%rd4, [_Z22kernel_halfsizebysharePfS_iiiii_param_0];
	ld.param.u32 	%r123, [_Z22kernel_halfsizebysharePfS_iiiii_param_3];
	ld.param.u32 	%r124, [_Z22kernel_halfsizebysharePfS_iiiii_param_4];
	ld.param.u32 	%r125, [_Z22kernel_halfsizebysharePfS_iiiii_param_5];
	ld.param.u32 	%r126, [_Z22kernel_halfsizebysharePfS_iiiii_param_6];
	cvta.to.global.u64 	%rd1, %rd4;
	mov.u32 	%r1, %tid.x;
	mov.u32 	%r2, %ctaid.x;
	mov.u32 	%r3, %ntid.x;
	mul.lo.s32 	%r4, %r2, %r3;
	mad.lo.s32 	%r5, %r126, %r4, %r1;
	mov.u32 	%r6, %tid.y;
	mov.u32 	%r127, %ctaid.y;
	mov.u32 	%r7, %ntid.y;
	mul.lo.s32 	%r8, %r127, %r7;
	add.s32 	%r9, %r8, %r6;
	shl.b32 	%r10, %r3, 1;
	setp.lt.s32 	%p1, %r126, 1;
	@%p1 bra 	$L__BB3_9;
	mul.lo.s32 	%r129, %r126, %r124;
	mul.lo.s32 	%r130, %r10, %r7;
	mul.lo.s32 	%r11, %r130, %r126;
	sub.s32 	%r12, %r129, %r126;
	add.s32 	%r131, %r9, %r8;
	add.s32 	%r132, %r125, -1;
	min.u32 	%r133, %r131, %r132;
	mul.lo.s32 	%r13, %r133, %r129;
	add.s32 	%r134, %r131, %r7;
	min.u32 	%r135, %r134, %r132;
	mul.lo.s32 	%r14, %r135, %r129;
	add.s32 	%r136, %r126, -1;
	setp.lt.u32 	%p2, %r136, 3;
	mov.b32 	%r435, 0;
	@%p2 bra 	$L__BB3_4;
	and.b32  	%r138, %r126, 2147483644;
	neg.s32 	%r433, %r138;
	add.s32 	%r432, %r1, %r3;
	add.s32 	%r431, %r1, %r10;
	mad.lo.s32 	%r430, %r3, 3, %r1;
	shl.b32 	%r140, %r2, 1;
	mul.lo.s32 	%r19, %r126, %r3;
	mad.lo.s32 	%r141, %r19, %r140, %r19;
	add.s32 	%r428, %r1, %r141;
	mad.lo.s32 	%r142, %r126, %r140, %r126;
	mad.lo.s32 	%r143, %r3, %r142, %r3;
	add.s32 	%r427, %r1, %r143;
	add.s32 	%r144, %r142, 2;
	mad.lo.s32 	%r426, %r3, %r144, %r1;
	add.s32 	%r145, %r142, 3;
	mad.lo.s32 	%r425, %r3, %r145, %r1;
	mul.lo.s32 	%r146, %r2, %r126;
	shl.b32 	%r147, %r146, 1;
	mad.lo.s32 	%r148, %r3, %r147, %r3;
	add.s32 	%r424, %r1, %r148;
	add.s32 	%r149, %r147, 2;
	mad.lo.s32 	%r423, %r3, %r149, %r1;
	add.s32 	%r150, %r147, 3;
	mad.lo.s32 	%r422, %r3, %r150, %r1;
	mul.lo.s32 	%r151, %r4, %r126;
	shl.b32 	%r152, %r151, 1;
	add.s32 	%r421, %r1, %r152;
	shl.b32 	%r153, %r6, 3;
	shl.b32 	%r154, %r1, 2;
	shl.b32 	%r155, %r7, 3;
	add.s32 	%r156, %r153, %r155;
	or.b32  	%r157, %r156, 4;
	mul.lo.s32 	%r158, %r126, %r157;
	add.s32 	%r159, %r158, 12;
	mad.lo.s32 	%r28, %r3, %r159, %r154;
	mad.lo.s32 	%r160, %r126, %r156, 8;
	mad.lo.s32 	%r29, %r3, %r160, %r154;
	add.s32 	%r161, %r158, 8;
	mad.lo.s32 	%r30, %r3, %r161, %r154;
	add.s32 	%r162, %r158, 4;
	mad.lo.s32 	%r31, %r3, %r162, %r154;
	mov.u32 	%r420, data;
	mov.u32 	%r429, %r1;
$L__BB3_3:
	.pragma "nounroll";
	ld.param.u64 	%rd76, [_Z22kernel_halfsizebysharePfS_iiiii_param_1];
	and.b32  	%r435, %r126, 2147483644;
	rem.s32 	%r163, %r429, %r126;
	add.s32 	%r164, %r12, %r163;
	min.s32 	%r165, %r421, %r164;
	min.s32 	%r166, %r428, %r164;
	add.s32 	%r167, %r165, %r13;
	cvta.to.global.u64 	%rd5, %rd76;
	mul.wide.s32 	%rd6, %r167, 4;
	add.s64 	%rd7, %rd5, %rd6;
	ld.global.f32 	%f1, [%rd7];
	mul.lo.s32 	%r168, %r6, %r126;
	mul.lo.s32 	%r169, %r168, %r3;
	shl.b32 	%r170, %r169, 3;
	shl.b32 	%r171, %r1, 2;
	add.s32 	%r172, %r170, %r171;
	add.s32 	%r173, %r420, %r172;
	st.shared.f32 	[%r173], %f1;
	add.s32 	%r174, %r166, %r13;
	mul.wide.s32 	%rd8, %r174, 4;
	add.s64 	%rd9, %rd5, %rd8;
	ld.global.f32 	%f2, [%rd9];
	shl.b32 	%r175, %r6, 3;
	or.b32  	%r176, %r175, 4;
	mad.lo.s32 	%r177, %r19, %r176, %r171;
	add.s32 	%r178, %r420, %r177;
	st.shared.f32 	[%r178], %f2;
	add.s32 	%r179, %r165, %r14;
	mul.wide.s32 	%rd10, %r179, 4;
	add.s64 	%rd11, %rd5, %rd10;
	ld.global.f32 	%f3, [%rd11];
	mov.u32 	%r180, %ntid.y;
	shl.b32 	%r181, %r180, 3;
	add.s32 	%r182, %r175, %r181;
	mad.lo.s32 	%r183, %r19, %r182, %r171;
	add.s32 	%r184, %r420, %r183;
	st.shared.f32 	[%r184], %f3;
	add.s32 	%r185, %r166, %r14;
	mul.wide.s32 	%rd12, %r185, 4;
	add.s64 	%rd13, %rd5, %rd12;
	ld.global.f32 	%f4, [%rd13];
	or.b32  	%r186, %r182, 4;
	mad.lo.s32 	%r187, %r19, %r186, %r171;
	add.s32 	%r188, %r420, %r187;
	st.shared.f32 	[%r188], %f4;
	rem.s32 	%r189, %r432, %r126;
	add.s32 	%r190, %r12, %r189;
	min.s32 	%r191, %r424, %r190;
	min.s32 	%r192, %r427, %r190;
	add.s32 	%r193, %r191, %r13;
	mul.wide.s32 	%rd14, %r193, 4;
	add.s64 	%rd15, %rd5, %rd14;
	ld.global.f32 	%f5, [%rd15];
	shl.b32 	%r194, %r168, 3;
	or.b32  	%r195, %r194, 4;
	mad.lo.s32 	%r196, %r3, %r195, %r171;
	add.s32 	%r197, %r420, %r196;
	st.shared.f32 	[%r197], %f5;
	add.s32 	%r198, %r192, %r13;
	mul.wide.s32 	%rd16, %r198, 4;
	add.s64 	%rd17, %rd5, %rd16;
	ld.global.f32 	%f6, [%rd17];
	mul.lo.s32 	%r199, %r126, %r176;
	add.s32 	%r200, %r199, 4;
	mad.lo.s32 	%r201, %r3, %r200, %r171;
	add.s32 	%r202, %r420, %r201;
	st.shared.f32 	[%r202], %f6;
	add.s32 	%r203, %r191, %r14;
	mul.wide.s32 	%rd18, %r203, 4;
	add.s64 	%rd19, %rd5, %rd18;
	ld.global.f32 	%f7, [%rd19];
	mul.lo.s32 	%r204, %r126, %r182;
	or.b32  	%r205, %r204, 4;
	mad.lo.s32 	%r206, %r3, %r205, %r171;
	add.s32 	%r207, %r420, %r206;
	st.shared.f32 	[%r207], %f7;
	add.s32 	%r208, %r192, %r14;
	mul.wide.s32 	%rd20, %r208, 4;
	add.s64 	%rd21, %rd5, %rd20;
	ld.global.f32 	%f8, [%rd21];
	add.s32 	%r209, %r420, %r31;
	st.shared.f32 	[%r209], %f8;
	rem.s32 	%r210, %r431, %r126;
	add.s32 	%r211, %r12, %r210;
	min.s32 	%r212, %r423, %r211;
	min.s32 	%r213, %r426, %r211;
	add.s32 	%r214, %r212, %r13;
	mul.wide.s32 	%rd22, %r214, 4;
	add.s64 	%rd23, %rd5, %rd22;
	ld.global.f32 	%f9, [%rd23];
	add.s32 	%r215, %r194, 8;
	mad.lo.s32 	%r216, %r3, %r215, %r171;
	add.s32 	%r217, %r420, %r216;
	st.shared.f32 	[%r217], %f9;
	add.s32 	%r218, %r213, %r13;
	mul.wide.s32 	%rd24, %r218, 4;
	add.s64 	%rd25, %rd5, %rd24;
	ld.global.f32 	%f10, [%rd25];
	add.s32 	%r219, %r199, 8;
	mad.lo.s32 	%r220, %r3, %r219, %r171;
	add.s32 	%r221, %r420, %r220;
	st.shared.f32 	[%r221], %f10;
	add.s32 	%r222, %r212, %r14;
	mul.wide.s32 	%rd26, %r222, 4;
	add.s64 	%rd27, %rd5, %rd26;
	ld.global.f32 	%f11, [%rd27];
	add.s32 	%r223, %r420, %r29;
	st.shared.f32 	[%r223], %f11;
	add.s32 	%r224, %r213, %r14;
	mul.wide.s32 	%rd28, %r224, 4;
	add.s64 	%rd29, %rd5, %rd28;
	ld.global.f32 	%f12, [%rd29];
	add.s32 	%r225, %r420, %r30;
	st.shared.f32 	[%r225], %f12;
	rem.s32 	%r226, %r430, %r126;
	add.s32 	%r227, %r12, %r226;
	min.s32 	%r228, %r422, %r227;
	min.s32 	%r229, %r425, %r227;
	add.s32 	%r230, %r228, %r13;
	mul.wide.s32 	%rd30, %r230, 4;
	add.s64 	%rd31, %rd5, %rd30;
	ld.global.f32 	%f13, [%rd31];
	add.s32 	%r231, %r194, 12;
	mad.lo.s32 	%r232, %r3, %r231, %r171;
	add.s32 	%r233, %r420, %r232;
	st.shared.f32 	[%r233], %f13;
	add.s32 	%r234, %r229, %r13;
	mul.wide.s32 	%rd32, %r234, 4;
	add.s64 	%rd33, %rd5, %rd32;
	ld.global.f32 	%f14, [%rd33];
	add.s32 	%r235, %r199, 12;
	mad.lo.s32 	%r236, %r3, %r235, %r171;
	add.s32 	%r237, %r420, %r236;
	st.shared.f32 	[%r237], %f14;
	add.s32 	%r238, %r228, %r14;
	mul.wide.s32 	%rd34, %r238, 4;
	add.s64 	%rd35, %rd5, %rd34;
	ld.global.f32 	%f15, [%rd35];
	add.s32 	%r239, %r204, 12;
	mad.lo.s32 	%r240, %r3, %r239, %r171;
	add.s32 	%r241, %r420, %r240;
	st.shared.f32 	[%r241], %f15;
	add.s32 	%r242, %r229, %r14;
	mul.wide.s32 	%rd36, %r242, 4;
	add.s64 	%rd37, %rd5, %rd36;
	ld.global.f32 	%f16, [%rd37];
	add.s32 	%r243, %r420, %r28;
	st.shared.f32 	[%r243], %f16;
	add.s32 	%r433, %r433, 4;
	shl.b32 	%r244, %r3, 2;
	add.s32 	%r432, %r432, %r244;
	add.s32 	%r431, %r431, %r244;
	add.s32 	%r430, %r430, %r244;
	add.s32 	%r429, %r429, %r244;
	add.s32 	%r428, %r428, %r244;
	add.s32 	%r427, %r427, %r244;
	add.s32 	%r426, %r426, %r244;
	add.s32 	%r425, %r425, %r244;
	add.s32 	%r424, %r424, %r244;
	add.s32 	%r423, %r423, %r244;
	add.s32 	%r422, %r422, %r244;
	add.s32 	%r421, %r421, %r244;
	shl.b32 	%r245, %r3, 4;
	add.s32 	%r420, %r420, %r245;
	setp.ne.s32 	%p3, %r433, 0;
	@%p3 bra 	$L__BB3_3;
$L__BB3_4:
	and.b32  	%r62, %r126, 3;
	setp.eq.s32 	%p4, %r62, 0;
	@%p4 bra 	$L__BB3_9;
	ld.param.u64 	%rd77, [_Z22kernel_halfsizebysharePfS_iiiii_param_1];
	mul.lo.s32 	%r246, %r4, %r126;
	shl.b32 	%r63, %r246, 1;
	mul.lo.s32 	%r64, %r126, %r3;
	cvta.to.global.u64 	%rd2, %rd77;
	mul.lo.s32 	%r247, %r3, %r6;
	mul.lo.s32 	%r248, %r247, %r126;
	shl.b32 	%r65, %r248, 1;
	setp.eq.s32 	%p5, %r62, 1;
	@%p5 bra 	$L__BB3_7;
	mad.lo.s32 	%r249, %r435, %r3, %r1;
	rem.s32 	%r250, %r249, %r126;
	add.s32 	%r251, %r12, %r250;
	add.s32 	%r252, %r249, %r63;
	min.s32 	%r253, %r252, %r251;
	add.s32 	%r254, %r252, %r64;
	min.s32 	%r255, %r254, %r251;
	add.s32 	%r256, %r253, %r13;
	mul.wide.s32 	%rd38, %r256, 4;
	add.s64 	%rd39, %rd2, %rd38;
	ld.global.f32 	%f17, [%rd39];
	add.s32 	%r257, %r249, %r65;
	shl.b32 	%r258, %r257, 2;
	mov.u32 	%r259, data;
	add.s32 	%r260, %r259, %r258;
	st.shared.f32 	[%r260], %f17;
	add.s32 	%r261, %r255, %r13;
	mul.wide.s32 	%rd40, %r261, 4;
	add.s64 	%rd41, %rd2, %rd40;
	ld.global.f32 	%f18, [%rd41];
	shl.b32 	%r262, %r64, 2;
	add.s32 	%r263, %r260, %r262;
	st.shared.f32 	[%r263], %f18;
	add.s32 	%r264, %r253, %r14;
	mul.wide.s32 	%rd42, %r264, 4;
	add.s64 	%rd43, %rd2, %rd42;
	ld.global.f32 	%f19, [%rd43];
	shl.b32 	%r265, %r11, 2;
	add.s32 	%r266, %r260, %r265;
	st.shared.f32 	[%r266], %f19;
	add.s32 	%r267, %r255, %r14;
	mul.wide.s32 	%rd44, %r267, 4;
	add.s64 	%rd45, %rd2, %rd44;
	ld.global.f32 	%f20, [%rd45];
	add.s32 	%r268, %r266, %r262;
	st.shared.f32 	[%r268], %f20;
	add.s32 	%r269, %r249, %r3;
	rem.s32 	%r270, %r269, %r126;
	add.s32 	%r271, %r12, %r270;
	add.s32 	%r272, %r252, %r3;
	min.s32 	%r273, %r272, %r271;
	add.s32 	%r274, %r254, %r3;
	min.s32 	%r275, %r274, %r271;
	add.s32 	%r276, %r273, %r13;
	mul.wide.s32 	%rd46, %r276, 4;
	add.s64 	%rd47, %rd2, %rd46;
	ld.global.f32 	%f21, [%rd47];
	shl.b32 	%r277, %r3, 2;
	add.s32 	%r278, %r260, %r277;
	st.shared.f32 	[%r278], %f21;
	add.s32 	%r279, %r275, %r13;
	mul.wide.s32 	%rd48, %r279, 4;
	add.s64 	%rd49, %rd2, %rd48;
	ld.global.f32 	%f22, [%rd49];
	add.s32 	%r280, %r278, %r262;
	st.shared.f32 	[%r280], %f22;
	add.s32 	%r281, %r273, %r14;
	mul.wide.s32 	%rd50, %r281, 4;
	add.s64 	%rd51, %rd2, %rd50;
	ld.global.f32 	%f23, [%rd51];
	add.s32 	%r282, %r278, %r265;
	st.shared.f32 	[%r282], %f23;
	add.s32 	%r283, %r275, %r14;
	mul.wide.s32 	%rd52, %r283, 4;
	add.s64 	%rd53, %rd2, %rd52;
	ld.global.f32 	%f24, [%rd53];
	add.s32 	%r284, %r282, %r262;
	st.shared.f32 	[%r284], %f24;
	add.s32 	%r435, %r435, 2;
$L__BB3_7:
	and.b32  	%r285, %r126, 1;
	setp.eq.b32 	%p6, %r285, 1;
	not.pred 	%p7, %p6;
	@%p7 bra 	$L__BB3_9;
	mad.lo.s32 	%r286, %r435, %r3, %r1;
	rem.s32 	%r287, %r286, %r126;
	add.s32 	%r288, %r12, %r287;
	add.s32 	%r289, %r286, %r63;
	min.s32 	%r290, %r289, %r288;
	add.s32 	%r291, %r289, %r64;
	min.s32 	%r292, %r291, %r288;
	add.s32 	%r293, %r290, %r13;
	mul.wide.s32 	%rd54, %r293, 4;
	add.s64 	%rd55, %rd2, %rd54;
	ld.global.f32 	%f25, [%rd55];
	add.s32 	%r294, %r286, %r65;
	shl.b32 	%r295, %r294, 2;
	mov.u32 	%r296, data;
	add.s32 	%r297, %r296, %r295;
	st.shared.f32 	[%r297], %f25;
	add.s32 	%r298, %r292, %r13;
	mul.wide.s32 	%rd56, %r298, 4;
	add.s64 	%rd57, %rd2, %rd56;
	ld.global.f32 	%f26, [%rd57];
	shl.b32 	%r299, %r64, 2;
	add.s32 	%r300, %r297, %r299;
	st.shared.f32 	[%r300], %f26;
	add.s32 	%r301, %r290, %r14;
	mul.wide.s32 	%rd58, %r301, 4;
	add.s64 	%rd59, %rd2, %rd58;
	ld.global.f32 	%f27, [%rd59];
	shl.b32 	%r302, %r11, 2;
	add.s32 	%r303, %r297, %r302;
	st.shared.f32 	[%r303], %f27;
	add.s32 	%r304, %r292, %r14;
	mul.wide.s32 	%rd60, %r304, 4;
	add.s64 	%rd61, %rd2, %rd60;
	ld.global.f32 	%f28, [%rd61];
	add.s32 	%r305, %r303, %r299;
	st.shared.f32 	[%r305], %f28;
$L__BB3_9:
	setp.lt.s32 	%p8, %r126, 1;
	bar.sync 	0;
	@%p8 bra 	$L__BB3_31;
	ld.param.u32 	%r418, [_Z22kernel_halfsizebysharePfS_iiiii_param_2];
	mul.lo.s32 	%r68, %r126, %r418;
	shl.b32 	%r69, %r3, 1;
	mul.lo.s32 	%r307, %r6, %r69;
	mul.lo.s32 	%r308, %r307, %r126;
	shl.b32 	%r70, %r308, 1;
	mul.lo.s32 	%r71, %r126, %r69;
	shl.b32 	%r72, %r126, 1;
	mul.lo.s32 	%r73, %r68, %r9;
	add.s32 	%r309, %r126, -1;
	and.b32  	%r74, %r126, 3;
	setp.lt.u32 	%p9, %r309, 3;
	mov.b32 	%r450, 0;
	@%p9 bra 	$L__BB3_21;
	ld.param.u32 	%r419, [_Z22kernel_halfsizebysharePfS_iiiii_param_2];
	and.b32  	%r450, %r126, 2147483644;
	neg.s32 	%r448, %r450;
	add.s32 	%r447, %r1, %r3;
	shl.b32 	%r78, %r3, 2;
	add.s32 	%r446, %r1, %r69;
	mad.lo.s32 	%r445, %r3, 3, %r1;
	mul.lo.s32 	%r310, %r2, %r126;
	mad.lo.s32 	%r311, %r3, %r310, %r3;
	add.s32 	%r443, %r1, %r311;
	add.s32 	%r312, %r1, %r73;
	add.s32 	%r442, %r312, %r311;
	add.s32 	%r313, %r310, 2;
	mul.lo.s32 	%r314, %r3, %r313;
	add.s32 	%r441, %r1, %r314;
	add.s32 	%r440, %r312, %r314;
	add.s32 	%r315, %r310, 3;
	mul.lo.s32 	%r316, %r3, %r315;
	add.s32 	%r439, %r1, %r316;
	add.s32 	%r438, %r312, %r316;
	mad.lo.s32 	%r317, %r419, %r9, %r4;
	mad.lo.s32 	%r437, %r126, %r317, %r1;
	mov.u32 	%r436, %r5;
	mov.u32 	%r444, %r1;
$L__BB3_12:
	.pragma "nounroll";
	setp.ge.s32 	%p10, %r9, %r123;
	setp.ge.s32 	%p11, %r436, %r68;
	or.pred  	%p12, %p10, %p11;
	@%p12 bra 	$L__BB3_14;
	div.s32 	%r318, %r444, %r126;
	mul.lo.s32 	%r319, %r318, %r126;
	sub.s32 	%r320, %r444, %r319;
	mad.lo.s32 	%r321, %r72, %r318, %r320;
	add.s32 	%r322, %r321, %r70;
	shl.b32 	%r323, %r322, 2;
	mov.u32 	%r324, data;
	add.s32 	%r325, %r324, %r323;
	ld.shared.f32 	%f29, [%r325];
	shl.b32 	%r326, %r126, 2;
	add.s32 	%r327, %r325, %r326;
	ld.shared.f32 	%f30, [%r327];
	add.f32 	%f31, %f29, %f30;
	shl.b32 	%r328, %r71, 2;
	add.s32 	%r329, %r325, %r328;
	ld.shared.f32 	%f32, [%r329];
	add.f32 	%f33, %f31, %f32;
	add.s32 	%r330, %r329, %r326;
	ld.shared.f32 	%f34, [%r330];
	add.f32 	%f35, %f33, %f34;
	mul.f32 	%f36, %f35, 0f3E800000;
	mul.wide.s32 	%rd62, %r437, 4;
	add.s64 	%rd63, %rd1, %rd62;
	st.global.f32 	[%rd63], %f36;
$L__BB3_14:
	setp.ge.s32 	%p13, %r9, %r123;
	setp.ge.s32 	%p14, %r443, %r68;
	or.pred  	%p15, %p13, %p14;
	@%p15 bra 	$L__BB3_16;
	div.s32 	%r331, %r447, %r126;
	mul.lo.s32 	%r332, %r331, %r126;
	sub.s32 	%r333, %r447, %r332;
	mad.lo.s32 	%r334, %r72, %r331, %r333;
	add.s32 	%r335, %r334, %r70;
	shl.b32 	%r336, %r335, 2;
	mov.u32 	%r337, data;
	add.s32 	%r338, %r337, %r336;
	ld.shared.f32 	%f37, [%r338];
	shl.b32 	%r339, %r126, 2;
	add.s32 	%r340, %r338, %r339;
	ld.shared.f32 	%f38, [%r340];
	add.f32 	%f39, %f37, %f38;
	shl.b32 	%r341, %r71, 2;
	add.s32 	%r342, %r338, %r341;
	ld.shared.f32 	%f40, [%r342];
	add.f32 	%f41, %f39, %f40;
	add.s32 	%r343, %r342, %r339;
	ld.shared.f32 	%f42, [%r343];
	add.f32 	%f43, %f41, %f42;
	mul.f32 	%f44, %f43, 0f3E800000;
	mul.wide.s32 	%rd64, %r442, 4;
	add.s64 	%rd65, %rd1, %rd64;
	st.global.f32 	[%rd65], %f44;
$L__BB3_16:
	setp.ge.s32 	%p16, %r9, %r123;
	setp.ge.s32 	%p17, %r441, %r68;
	or.pred  	%p18, %p16, %p17;
	@%p18 bra 	$L__BB3_18;
	div.s32 	%r344, %r446, %r126;
	mul.lo.s32 	%r345, %r344, %r126;
	sub.s32 	%r346, %r446, %r345;
	mad.lo.s32 	%r347, %r72, %r344, %r346;
	add.s32 	%r348, %r347, %r70;
	shl.b32 	%r349, %r348, 2;
	mov.u32 	%r350, data;
	add.s32 	%r351, %r350, %r349;
	ld.shared.f32 	%f45, [%r351];
	shl.b32 	%r352, %r126, 2;
	add.s32 	%r353, %r351, %r352;
	ld.shared.f32 	%f46, [%r353];
	add.f32 	%f47, %f45, %f46;
	shl.b32 	%r354, %r71, 2;
	add.s32 	%r355, %r351, %r354;
	ld.shared.f32 	%f48, [%r355];
	add.f32 	%f49, %f47, %f48;
	add.s32 	%r356, %r355, %r352;
	ld.shared.f32 	%f50, [%r356];
	add.f32 	%f51, %f49, %f50;
	mul.f32 	%f52, %f51, 0f3E800000;
	mul.wide.s32 	%rd66, %r440, 4;
	add.s64 	%rd67, %rd1, %rd66;
	st.global.f32 	[%rd67], %f52;
$L__BB3_18:
	setp.ge.s32 	%p19, %r9, %r123;
	setp.ge.s32 	%p20, %r439, %r68;
	or.pred  	%p21, %p19, %p20;
	@%p21 bra 	$L__BB3_20;
	div.s32 	%r357, %r445, %r126;
	mul.lo.s32 	%r358, %r357, %r126;
	sub.s32 	%r359, %r445, %r358;
	mad.lo.s32 	%r360, %r72, %r357, %r359;
	add.s32 	%r361, %r360, %r70;
	shl.b32 	%r362, %r361, 2;
	mov.u32 	%r363, data;
	add.s32 	%r364, %r363, %r362;
	ld.shared.f32 	%f53, [%r364];
	shl.b32 	%r365, %r126, 2;
	add.s32 	%r366, %r364, %r365;
	ld.shared.f32 	%f54, [%r366];
	add.f32 	%f55, %f53, %f54;
	shl.b32 	%r367, %r71, 2;
	add.s32 	%r368, %r364, %r367;
	ld.shared.f32 	%f56, [%r368];
	add.f32 	%f57, %f55, %f56;
	add.s32 	%r369, %r368, %r365;
	ld.shared.f32 	%f58, [%r369];
	add.f32 	%f59, %f57, %f58;
	mul.f32 	%f60, %f59, 0f3E800000;
	mul.wide.s32 	%rd68, %r438, 4;
	add.s64 	%rd69, %rd1, %rd68;
	st.global.f32 	[%rd69], %f60;
$L__BB3_20:
	add.s32 	%r448, %r448, 4;
	add.s32 	%r447, %r447, %r78;
	add.s32 	%r446, %r446, %r78;
	add.s32 	%r445, %r445, %r78;
	add.s32 	%r444, %r444, %r78;
	add.s32 	%r443, %r443, %r78;
	add.s32 	%r442, %r442, %r78;
	add.s32 	%r441, %r441, %r78;
	add.s32 	%r440, %r440, %r78;
	add.s32 	%r439, %r439, %r78;
	add.s32 	%r438, %r438, %r78;
	add.s32 	%r437, %r437, %r78;
	add.s32 	%r436, %r436, %r78;
	setp.ne.s32 	%p22, %r448, 0;
	@%p22 bra 	$L__BB3_12;
$L__BB3_21:
	setp.eq.s32 	%p23, %r74, 0;
	@%p23 bra 	$L__BB3_31;
	setp.eq.s32 	%p24, %r74, 1;
	@%p24 bra 	$L__BB3_28;
	setp.ge.s32 	%p25, %r9, %r123;
	mul.lo.s32 	%r115, %r450, %r3;
	add.s32 	%r116, %r5, %r115;
	setp.ge.s32 	%p26, %r116, %r68;
	or.pred  	%p27, %p25, %p26;
	@%p27 bra 	$L__BB3_25;
	add.s32 	%r371, %r115, %r1;
	div.s32 	%r372, %r371, %r126;
	mul.lo.s32 	%r373, %r372, %r126;
	sub.s32 	%r374, %r371, %r373;
	mad.lo.s32 	%r375, %r72, %r372, %r374;
	add.s32 	%r376, %r375, %r70;
	add.s32 	%r377, %r116, %r73;
	shl.b32 	%r378, %r376, 2;
	mov.u32 	%r379, data;
	add.s32 	%r380, %r379, %r378;
	ld.shared.f32 	%f61, [%r380];
	shl.b32 	%r381, %r126, 2;
	add.s32 	%r382, %r380, %r381;
	ld.shared.f32 	%f62, [%r382];
	add.f32 	%f63, %f61, %f62;
	shl.b32 	%r383, %r71, 2;
	add.s32 	%r384, %r380, %r383;
	ld.shared.f32 	%f64, [%r384];
	add.f32 	%f65, %f63, %f64;
	add.s32 	%r385, %r384, %r381;
	ld.shared.f32 	%f66, [%r385];
	add.f32 	%f67, %f65, %f66;
	mul.f32 	%f68, %f67, 0f3E800000;
	mul.wide.s32 	%rd70, %r377, 4;
	add.s64 	%rd71, %rd1, %rd70;
	st.global.f32 	[%rd71], %f68;
$L__BB3_25:
	setp.ge.s32 	%p28, %r9, %r123;
	add.s32 	%r117, %r116, %r3;
	setp.ge.s32 	%p29, %r117, %r68;
	or.pred  	%p30, %p28, %p29;
	@%p30 bra 	$L__BB3_27;
	add.s32 	%r386, %r115, %r3;
	add.s32 	%r387, %r386, %r1;
	div.s32 	%r388, %r387, %r126;
	mul.lo.s32 	%r389, %r388, %r126;
	sub.s32 	%r390, %r387, %r389;
	mad.lo.s32 	%r391, %r72, %r388, %r390;
	add.s32 	%r392, %r391, %r70;
	add.s32 	%r393, %r117, %r73;
	shl.b32 	%r394, %r392, 2;
	mov.u32 	%r395, data;
	add.s32 	%r396, %r395, %r394;
	ld.shared.f32 	%f69, [%r396];
	shl.b32 	%r397, %r126, 2;
	add.s32 	%r398, %r396, %r397;
	ld.shared.f32 	%f70, [%r398];
	add.f32 	%f71, %f69, %f70;
	shl.b32 	%r399, %r71, 2;
	add.s32 	%r400, %r396, %r399;
	ld.shared.f32 	%f72, [%r400];
	add.f32 	%f73, %f71, %f72;
	add.s32 	%r401, %r400, %r397;
	ld.shared.f32 	%f74, [%r401];
	add.f32 	%f75, %f73, %f74;
	mul.f32 	%f76, %f75, 0f3E800000;
	mul.wide.s32 	%rd72, %r393, 4;
	add.s64 	%rd73, %rd1, %rd72;
	st.global.f32 	[%rd73], %f76;
$L__BB3_27:
	add.s32 	%r450, %r450, 2;
$L__BB3_28:
	and.b32  	%r402, %r126, 1;
	setp.eq.b32 	%p31, %r402, 1;
	not.pred 	%p32, %p31;
	@%p32 bra 	$L__BB3_31;
	setp.ge.s32 	%p33, %r9, %r123;
	mul.lo.s32 	%r120, %r450, %r3;
	add.s32 	%r121, %r5, %r120;
	setp.ge.s32 	%p34, %r121, %r68;
	or.pred  	%p35, %p33, %p34;
	@%p35 bra 	$L__BB3_31;
	add.s32 	%r403, %r120, %r1;
	div.s32 	%r404, %r403, %r126;
	mul.lo.s32 	%r405, %r404, %r126;
	sub.s32 	%r406, %r403, %r405;
	mad.lo.s32 	%r407, %r72, %r404, %r406;
	add.s32 	%r408, %r407, %r70;
	add.s32 	%r409, %r121, %r73;
	shl.b32 	%r410, %r408, 2;
	mov.u32 	%r411, data;
	add.s32 	%r412, %r411, %r410;
	ld.shared.f32 	%f77, [%r412];
	shl.b32 	%r413, %r126, 2;
	add.s32 	%r414, %r412, %r413;
	ld.shared.f32 	%f78, [%r414];
	add.f32 	%f79, %f77, %f78;
	shl.b32 	%r415, %r71, 2;
	add.s32 	%r416, %r412, %r415;
	ld.shared.f32 	%f80, [%r416];
	add.f32 	%f81, %f79, %f80;
	add.s32 	%r417, %r416, %r413;
	ld.shared.f32 	%f82, [%r417];
	add.f32 	%f83, %f81, %f82;
	mul.f32 	%f84, %f83, 0f3E800000;
	mul.wide.s32 	%rd74, %r409, 4;
	add.s64 	%rd75, %rd1, %rd74;
	st.global.f32 	[%rd75], %f84;
$L__BB3_31:
	ret;

}


// ===== COMPILED SASS (sm_100) =====

	.target	sm_100

	.elftype	@"ET_EXEC"


//--------------------- .note.nv.tkinfo           --------------------------
	.section	.note.nv.tkinfo,"",@"SHT_NOTE"
	.sectionflags	@"SHF_NOTE_NV_TKINFO"
	.tkinfo
        /*0018*/ 	.word	0x00000002
        /*0030*/ 	.string	""
        /*0030*/ 	.string	"ptxas"
        /*0030*/ 	.string	"Cuda compilation tools, release 13.0, V13.0.88"
        /*0030*/ 	.string	"Build cuda_13.0.r13.0/compiler.36424714_0"
        /*0030*/ 	.string	"-arch sm_100 -m 64 "



//--------------------- .note.nv.cuinfo           --------------------------
	.section	.note.nv.cuinfo,"",@"SHT_NOTE"
	.sectionflags	@"SHF_NOTE_NV_CUINFO"
        /*0018*/ 	.short	0x0002
        /*001a*/ 	.short	0x0064
        /*001c*/ 	.short	0x0082
	.zero		2


//--------------------- .nv.info                  --------------------------
	.section	.nv.info,"",@"SHT_CUDA_INFO"
	.align	4


	//----- nvinfo : EIATTR_REGCOUNT
	.align		4
        /*0000*/ 	.byte	0x04, 0x2f
        /*0002*/ 	.short	(.L_1 - .L_0)
	.align		4
.L_0:
        /*0004*/ 	.word	index@(_Z23kernel_halfsizebyshare1PfS_iiiii)
        /*0008*/ 	.word	0x00000030


	//----- nvinfo : EIATTR_FRAME_SIZE
	.align		4
.L_1:
        /*000c*/ 	.byte	0x04, 0x11
        /*000e*/ 	.short	(.L_3 - .L_2)
	.align		4
.L_2:
        /*0010*/ 	.word	index@(_Z23kernel_halfsizebyshare1PfS_iiiii)
        /*0014*/ 	.word	0x00000000


	//----- nvinfo : EIATTR_REGCOUNT
	.align		4
.L_3:
        /*0018*/ 	.byte	0x04, 0x2f
        /*001a*/ 	.short	(.L_5 - .L_4)
	.align		4
.L_4:
        /*001c*/ 	.word	index@(_Z15kernel_halfsizePfS_iiiii)
        /*0020*/ 	.word	0x00000020


	//----- nvinfo : EIATTR_FRAME_SIZE
	.align		4
.L_5:
        /*0024*/ 	.byte	0x04, 0x11
        /*0026*/ 	.short	(.L_7 - .L_6)
	.align		4
.L_6:
        /*0028*/ 	.word	index@(_Z15kernel_halfsizePfS_iiiii)
        /*002c*/ 	.word	0x00000000


	//----- nvinfo : EIATTR_REGCOUNT
	.align		4
.L_7:
        /*0030*/ 	.byte	0x04, 0x2f
        /*0032*/ 	.short	(.L_9 - .L_8)
	.align		4
.L_8:
        /*0034*/ 	.word	index@(_Z16kernel_halfsize1PfS_iiiii)
        /*0038*/ 	.word	0x00000020


	//----- nvinfo : EIATTR_FRAME_SIZE
	.align		4
.L_9:
        /*003c*/ 	.byte	0x04, 0x11
        /*003e*/ 	.short	(.L_11 - .L_10)
	.align		4
.L_10:
        /*0040*/ 	.word	index@(_Z16kernel_halfsize1PfS_iiiii)
        /*0044*/ 	.word	0x00000000


	//----- nvinfo : EIATTR_REGCOUNT
	.align		4
.L_11:
        /*0048*/ 	.byte	0x04, 0x2f
        /*004a*/ 	.short	(.L_13 - .L_12)
	.align		4
.L_12:
        /*004c*/ 	.word	index@(_Z22kernel_halfsizebysharePfS_iiiii)
        /*0050*/ 	.word	0x00000030


	//----- nvinfo : EIATTR_FRAME_SIZE
	.align		4
.L_13:
        /*0054*/ 	.byte	0x04, 0x11
        /*0056*/ 	.short	(.L_15 - .L_14)
	.align		4
.L_14:
        /*0058*/ 	.word	index@(_Z22kernel_halfsizebysharePfS_iiiii)
        /*005c*/ 	.word	0x00000000


	//----- nvinfo : EIATTR_MIN_STACK_SIZE
	.align		4
.L_15:
        /*0060*/ 	.byte	0x04, 0x12
        /*0062*/ 	.short	(.L_17 - .L_16)
	.align		4
.L_16:
        /*0064*/ 	.word	index@(_Z22kernel_halfsizebysharePfS_iiiii)
        /*0068*/ 	.word	0x00000000


	//----- nvinfo : EIATTR_MIN_STACK_SIZE
	.align		4
.L_17:
        /*006c*/ 	.byte	0x04, 0x12
        /*006e*/ 	.short	(.L_19 - .L_18)
	.align		4
.L_18:
        /*0070*/ 	.word	index@(_Z16kernel_halfsize1PfS_iiiii)
        /*0074*/ 	.word	0x00000000


	//----- nvinfo : EIATTR_MIN_STACK_SIZE
	.align		4
.L_19:
        /*0078*/ 	.byte	0x04, 0x12
        /*007a*/ 	.short	(.L_21 - .L_20)
	.align		4
.L_20:
        /*007c*/ 	.word	index@(_Z15kernel_halfsizePfS_iiiii)
        /*0080*/ 	.word	0x00000000


	//----- nvinfo : EIATTR_MIN_STACK_SIZE
	.align		4
.L_21:
        /*0084*/ 	.byte	0x04, 0x12
        /*0086*/ 	.short	(.L_23 - .L_22)
	.align		4
.L_22:
        /*0088*/ 	.word	index@(_Z23kernel_halfsizebyshare1PfS_iiiii)
        /*008c*/ 	.word	0x00000000
.L_23:


//--------------------- .nv.compat                --------------------------
	.section	.nv.compat,"",@"SHT_CUDA_COMPAT_INFO"
	.align	4
        /*0000*/ 	.byte	0x02, 0x09, 0x00, 0x00, 0x02, 0x02, 0x01, 0x00, 0x02, 0x05, 0x05, 0x00, 0x03, 0x07, 0x01, 0x01
        /*0010*/ 	.byte	0x02, 0x03, 0x00, 0x00, 0x02, 0x06, 0x01, 0x00, 0x04, 0x0b, 0x08, 0x00, 0x09, 0x00, 0x00, 0x00
        /*0020*/ 	.byte	0x00, 0x00, 0x00, 0x00


//--------------------- .nv.info._Z22kernel_halfsizebysharePfS_iiiii --------------------------
	.section	.nv.info._Z22kernel_halfsizebysharePfS_iiiii,"",@"SHT_CUDA_INFO"
	.sectionflags	@""
	.align	4


	//----- nvinfo : EIATTR_CUDA_API_VERSION
	.align		4
        /*0000*/ 	.byte	0x04, 0x37
        /*0002*/ 	.short	(.L_25 - .L_24)
.L_24:
        /*0004*/ 	.word	0x00000082


	//----- nvinfo : EIATTR_KPARAM_INFO
	.align		4
.L_25:
        /*0008*/ 	.byte	0x04, 0x17
        /*000a*/ 	.short	(.L_27 - .L_26)
.L_26:
        /*000c*/ 	.word	0x00000000
        /*0010*/ 	.short	0x0006
        /*0012*/ 	.short	0x0020
        /*0014*/ 	.byte	0x00, 0xf0, 0x11, 0x00


	//----- nvinfo : EIATTR_KPARAM_INFO
	.align		4
.L_27:
        /*0018*/ 	.byte	0x04, 0x17
        /*001a*/ 	.short	(.L_29 - .L_28)
.L_28:
        /*001c*/ 	.word	0x00000000
        /*0020*/ 	.short	0x0005
        /*0022*/ 	.short	0x001c
        /*0024*/ 	.byte	0x00, 0xf0, 0x11, 0x00


	//----- nvinfo : EIATTR_KPARAM_INFO
	.align		4
.L_29:
        /*0028*/ 	.byte	0x04, 0x17
        /*002a*/ 	.short	(.L_31 - .L_30)
.L_30:
        /*002c*/ 	.word	0x00000000
        /*0030*/ 	.short	0x0004
        /*0032*/ 	.short	0x0018
        /*0034*/ 	.byte	0x00, 0xf0, 0x11, 0x00


	//----- nvinfo : EIATTR_KPARAM_INFO
	.align		4
.L_31:
        /*0038*/ 	.byte	0x04, 0x17
        /*003a*/ 	.short	(.L_33 - .L_32)
.L_32:
        /*003c*/ 	.word	0x00000000
        /*0040*/ 	.short	0x0003
        /*0042*/ 	.short	0x0014
        /*0044*/ 	.byte	0x00, 0xf0, 0x11, 0x00


	//----- nvinfo : EIATTR_KPARAM_INFO
	.align		4
.L_33:
        /*0048*/ 	.byte	0x04, 0x17
        /*004a*/ 	.short	(.L_35 - .L_34)
.L_34:
        /*004c*/ 	.word	0x00000000
        /*0050*/ 	.short	0x0002
        /*0052*/ 	.short	0x0010
        /*0054*/ 	.byte	0x00, 0xf0, 0x11, 0x00


	//----- nvinfo : EIATTR_KPARAM_INFO
	.align		4
.L_35:
        /*0058*/ 	.byte	0x04, 0x17
        /*005a*/ 	.short	(.L_37 - .L_36)
.L_36:
        /*005c*/ 	.word	0x00000000
        /*0060*/ 	.short	0x0001
        /*0062*/ 	.short	0x0008
        /*0064*/ 	.byte	0x00, 0xf5, 0x21, 0x00


	//----- nvinfo : EIATTR_KPARAM_INFO
	.align		4
.L_37:
        /*0068*/ 	.byte	0x04, 0x17
        /*006a*/ 	.short	(.L_39 - .L_38)
.L_38:
        /*006c*/ 	.word	0x00000000
        /*0070*/ 	.short	0x0000
        /*0072*/ 	.short	0x0000
        /*0074*/ 	.byte	0x00, 0xf5, 0x21, 0x00


	//----- nvinfo : EIATTR_SPARSE_MMA_MASK
	.align		4
.L_39:
        /*0078*/ 	.byte	0x03, 0x50
        /*007a*/ 	.short	0x0000


	//----- nvinfo : EIATTR_MAXREG_COUNT
	.align		4
        /*007c*/ 	.byte	0x03, 0x1b
        /*007e*/ 	.short	0x00ff


	//----- nvinfo : EIATTR_NUM_BARRIERS
	.align		4
        /*0080*/ 	.byte	0x02, 0x4c
        /*0082*/ 	.byte	0x01
	.zero		1


	//----- nvinfo : EIATTR_MERCURY_ISA_VERSION
	.align		4
        /*0084*/ 	.byte	0x03, 0x5f
        /*0086*/ 	.short	0x0101


	//----- nvinfo : EIATTR_VRC_CTA_INIT_COUNT
	.align		4
        /*0088*/ 	.byte	0x02, 0x4a
	.zero		1
	.zero		1


	//----- nvinfo : EIATTR_EXIT_INSTR_OFFSETS
	.align		4
        /*008c*/ 	.byte	0x04, 0x1c
        /*008e*/ 	.short	(.L_41 - .L_40)


	//   ....[0]....
.L_40:
        /*0090*/ 	.word	0x00001b70


	//   ....[1]....
        /*0094*/ 	.word	0x00002bd0


	//   ....[2]....
        /*0098*/ 	.word	0x00003360


	//   ....[3]....
        /*009c*/ 	.word	0x000033c0


	//   ....[4]....
        /*00a0*/ 	.word	0x000036e0


	//----- nvinfo : EIATTR_CRS_STACK_SIZE
	.align		4
.L_41:
        /*00a4*/ 	.byte	0x04, 0x1e
        /*00a6*/ 	.short	(.L_43 - .L_42)
.L_42:
        /*00a8*/ 	.word	0x00000000


	//----- nvinfo : EIATTR_CBANK_PARAM_SIZE
	.align		4
.L_43:
        /*00ac*/ 	.byte	0x03, 0x19
        /*00ae*/ 	.short	0x0024


	//----- nvinfo : EIATTR_PARAM_CBANK
	.align		4
        /*00b0*/ 	.byte	0x04, 0x0a
        /*00b2*/ 	.short	(.L_45 - .L_44)
	.align		4
.L_44:
        /*00b4*/ 	.word	index@(.nv.constant0._Z22kernel_halfsizebysharePfS_iiiii)
        /*00b8*/ 	.short	0x0380
        /*00ba*/ 	.short	0x0024


	//----- nvinfo : EIATTR_SW_WAR
	.align		4
.L_45:
        /*00bc*/ 	.byte	0x04, 0x36
        /*00be*/ 	.short	(.L_47 - .L_46)
.L_46:
        /*00c0*/ 	.word	0x00000008
.L_47:


//--------------------- .nv.info._Z16kernel_halfsize1PfS_iiiii --------------------------
	.section	.nv.info._Z16kernel_halfsize1PfS_iiiii,"",@"SHT_CUDA_INFO"
	.sectionflags	@""
	.align	4


	//----- nvinfo : EIATTR_CUDA_API_VERSION
	.align		4
        /*0000*/ 	.byte	0x04, 0x37
        /*0002*/ 	.short	(.L_49 - .L_48)
.L_48:
        /*0004*/ 	.word	0x00000082


	//----- nvinfo : EIATTR_KPARAM_INFO
	.align		4
.L_49:
        /*0008*/ 	.byte	0x04, 0x17
        /*000a*/ 	.short	(.L_51 - .L_50)
.L_50:
        /*000c*/ 	.word	0x00000000
        /*0010*/ 	.short	0x0006
        /*0012*/ 	.short	0x0020
        /*0014*/ 	.byte	0x00, 0xf0, 0x11, 0x00


	//----- nvinfo : EIATTR_KPARAM_INFO
	.align		4
.L_51:
        /*0018*/ 	.byte	0x04, 0x17
        /*001a*/ 	.short	(.L_53 - .L_52)
.L_52:
        /*001c*/ 	.word	0x00000000
        /*0020*/ 	.short	0x0005
        /*0022*/ 	.short	0x001c
        /*0024*/ 	.byte	0x00, 0xf0, 0x11, 0x00


	//----- nvinfo : EIATTR_KPARAM_INFO
	.align		4
.L_53:
        /*0028*/ 	.byte	0x04, 0x17
        /*002a*/ 	.short	(.L_55 - .L_54)
.L_54:
        /*002c*/ 	.word	0x00000000
        /*0030*/ 	.short	0x0004
        /*0032*/ 	.short	0x0018
        /*0034*/ 	.byte	0x00, 0xf0, 0x11, 0x00


	//----- nvinfo : EIATTR_KPARAM_INFO
	.align		4
.L_55:
        /*0038*/ 	.byte	0x04, 0x17
        /*003a*/ 	.short	(.L_57 - .L_56)
.L_56:
        /*003c*/ 	.word	0x00000000
        /*0040*/ 	.short	0x0003
        /*0042*/ 	.short	0x0014
        /*0044*/ 	.byte	0x00, 0xf0, 0x11, 0x00


	//----- nvinfo : EIATTR_KPARAM_INFO
	.align		4
.L_57:
        /*0048*/ 	.byte	0x04, 0x17
        /*004a*/ 	.short	(.L_59 - .L_58)
.L_58:
        /*004c*/ 	.word	0x00000000
        /*0050*/ 	.short	0x0002
        /*0052*/ 	.short	0x0010
        /*0054*/ 	.byte	0x00, 0xf0, 0x11, 0x00


	//----- nvinfo : EIATTR_KPARAM_INFO
	.align		4
.L_59:
        /*0058*/ 	.byte	0x04, 0x17
        /*005a*/ 	.short	(.L_61 - .L_60)
.L_60:
        /*005c*/ 	.word	0x00000000
        /*0060*/ 	.short	0x0001
        /*0062*/ 	.short	0x0008
        /*0064*/ 	.byte	0x00, 0xf5, 0x21, 0x00


	//----- nvinfo : EIATTR_KPARAM_INFO
	.align		4
.L_61:
        /*0068*/ 	.byte	0x04, 0x17
        /*006a*/ 	.short	(.L_63 - .L_62)
.L_62:
        /*006c*/ 	.word	0x00000000
        /*0070*/ 	.short	0x0000
        /*0072*/ 	.short	0x0000
        /*0074*/ 	.byte	0x00, 0xf5, 0x21, 0x00


	//----- nvinfo : EIATTR_SPARSE_MMA_MASK
	.align		4
.L_63:
        /*0078*/ 	.byte	0x03, 0x50
        /*007a*/ 	.short	0x0000


	//----- nvinfo : EIATTR_MAXREG_COUNT
	.align		4
        /*007c*/ 	.byte	0x03, 0x1b
        /*007e*/ 	.short	0x00ff


	//----- nvinfo : EIATTR_MERCURY_ISA_VERSION
	.align		4
        /*0080*/ 	.byte	0x03, 0x5f
        /*0082*/ 	.short	0x0101


	//----- nvinfo : EIATTR_VRC_CTA_INIT_COUNT
	.align		4
        /*0084*/ 	.byte	0x02, 0x4a
	.zero		1
	.zero		1


	//----- nvinfo : EIATTR_EXIT_INSTR_OFFSETS
	.align		4
        /*0088*/ 	.byte	0x04, 0x1c
        /*008a*/ 	.short	(.L_65 - .L_64)


	//   ....[0]....
.L_64:
        /*008c*/ 	.word	0x00000060


	//   ....[1]....
        /*0090*/ 	.word	0x00001160


	//   ....[2]....
        /*0094*/ 	.word	0x000015b0


	//----- nvinfo : EIATTR_CRS_STACK_SIZE
	.align		4
.L_65:
        /*0098*/ 	.byte	0x04, 0x1e
        /*009a*/ 	.short	(.L_67 - .L_66)
.L_66:
        /*009c*/ 	.word	0x00000000


	//----- nvinfo : EIATTR_CBANK_PARAM_SIZE
	.align		4
.L_67:
        /*00a0*/ 	.byte	0x03, 0x19
        /*00a2*/ 	.short	0x0024


	//----- nvinfo : EIATTR_PARAM_CBANK
	.align		4
        /*00a4*/ 	.byte	0x04, 0x0a
        /*00a6*/ 	.short	(.L_69 - .L_68)
	.align		4
.L_68:
        /*00a8*/ 	.word	index@(.nv.constant0._Z16kernel_halfsize1PfS_iiiii)
        /*00ac*/ 	.short	0x0380
        /*00ae*/ 	.short	0x0024


	//----- nvinfo : EIATTR_SW_WAR
	.align		4
.L_69:
        /*00b0*/ 	.byte	0x04, 0x36
        /*00b2*/ 	.short	(.L_71 - .L_70)
.L_70:
        /*00b4*/ 	.word	0x00000008
.L_71:


//--------------------- .nv.info._Z15kernel_halfsizePfS_iiiii --------------------------
	.section	.nv.info._Z15kernel_halfsizePfS_iiiii,"",@"SHT_CUDA_INFO"
	.sectionflags	@""
	.align	4


	//----- nvinfo : EIATTR_CUDA_API_VERSION
	.align		4
        /*0000*/ 	.byte	0x04, 0x37
        /*0002*/ 	.short	(.L_73 - .L_72)
.L_72:
        /*0004*/ 	.word	0x00000082


	//----- nvinfo : EIATTR_KPARAM_INFO
	.align		4
.L_73:
        /*0008*/ 	.byte	0x04, 0x17
        /*000a*/ 	.short	(.L_75 - .L_74)
.L_74:
        /*000c*/ 	.word	0x00000000
        /*0010*/ 	.short	0x0006
        /*0012*/ 	.short	0x0020
        /*0014*/ 	.byte	0x00, 0xf0, 0x11, 0x00


	//----- nvinfo : EIATTR_KPARAM_INFO
	.align		4
.L_75:
        /*0018*/ 	.byte	0x04, 0x17
        /*001a*/ 	.short	(.L_77 - .L_76)
.L_76:
        /*001c*/ 	.word	0x00000000
        /*0020*/ 	.short	0x0005
        /*0022*/ 	.short	0x001c
        /*0024*/ 	.byte	0x00, 0xf0, 0x11, 0x00


	//----- nvinfo : EIATTR_KPARAM_INFO
	.align		4
.L_77:
        /*0028*/ 	.byte	0x04, 0x17
        /*002a*/ 	.short	(.L_79 - .L_78)
.L_78:
        /*002c*/ 	.word	0x00000000
        /*0030*/ 	.short	0x0004
        /*0032*/ 	.short	0x0018
        /*0034*/ 	.byte	0x00, 0xf0, 0x11, 0x00


	//----- nvinfo : EIATTR_KPARAM_INFO
	.align		4
.L_79:
        /*0038*/ 	.byte	0x04, 0x17
        /*003a*/ 	.short	(.L_81 - .L_80)
.L_80:
        /*003c*/ 	.word	0x00000000
        /*0040*/ 	.short	0x0003
        /*0042*/ 	.short	0x0014
        /*0044*/ 	.byte	0x00, 0xf0, 0x11, 0x00


	//----- nvinfo : EIATTR_KPARAM_INFO
	.align		4
.L_81:
        /*0048*/ 	.byte	0x04, 0x17
        /*004a*/ 	.short	(.L_83 - .L_82)
.L_82:
        /*004c*/ 	.word	0x00000000
        /*0050*/ 	.short	0x0002
        /*0052*/ 	.short	0x0010
        /*0054*/ 	.byte	0x00, 0xf0, 0x11, 0x00


	//----- nvinfo : EIATTR_KPARAM_INFO
	.align		4
.L_83:
        /*0058*/ 	.byte	0x04, 0x17
        /*005a*/ 	.short	(.L_85 - .L_84)
.L_84:
        /*005c*/ 	.word	0x00000000
        /*0060*/ 	.short	0x0001
        /*0062*/ 	.short	0x0008
        /*0064*/ 	.byte	0x00, 0xf5, 0x21, 0x00


	//----- nvinfo : EIATTR_KPARAM_INFO
	.align		4
.L_85:
        /*0068*/ 	.byte	0x04, 0x17
        /*006a*/ 	.short	(.L_87 - .L_86)
.L_86:
        /*006c*/ 	.word	0x00000000
        /*0070*/ 	.short	0x0000
        /*0072*/ 	.short	0x0000
        /*0074*/ 	.byte	0x00, 0xf5, 0x21, 0x00


	//----- nvinfo : EIATTR_SPARSE_MMA_MASK
	.align		4
.L_87:
        /*0078*/ 	.byte	0x03, 0x50
        /*007a*/ 	.short	0x0000


	//----- nvinfo : EIATTR_MAXREG_COUNT
	.align		4
        /*007c*/ 	.byte	0x03, 0x1b
        /*007e*/ 	.short	0x00ff


	//----- nvinfo : EIATTR_MERCURY_ISA_VERSION
	.align		4
        /*0080*/ 	.byte	0x03, 0x5f
        /*0082*/ 	.short	0x0101


	//----- nvinfo : EIATTR_VRC_CTA_INIT_COUNT
	.align		4
        /*0084*/ 	.byte	0x02, 0x4a
	.zero		1
	.zero		1


	//----- nvinfo : EIATTR_EXIT_INSTR_OFFSETS
	.align		4
        /*0088*/ 	.byte	0x04, 0x1c
        /*008a*/ 	.short	(.L_89 - .L_88)


	//   ....[0]....
.L_88:
        /*008c*/ 	.word	0x00000060


	//   ....[1]....
        /*0090*/ 	.word	0x00001150


	//   ....[2]....
        /*0094*/ 	.word	0x000018c0


	//   ....[3]....
        /*0098*/ 	.word	0x00001920


	//   ....[4]....
        /*009c*/ 	.word	0x00001c30


	//----- nvinfo : EIATTR_CRS_STACK_SIZE
	.align		4
.L_89:
        /*00a0*/ 	.byte	0x04, 0x1e
        /*00a2*/ 	.short	(.L_91 - .L_90)
.L_90:
        /*00a4*/ 	.word	0x00000000


	//----- nvinfo : EIATTR_CBANK_PARAM_SIZE
	.align		4
.L_91:
        /*00a8*/ 	.byte	0x03, 0x19
        /*00aa*/ 	.short	0x0024


	//----- nvinfo : EIATTR_PARAM_CBANK
	.align		4
        /*00ac*/ 	.byte	0x04, 0x0a
        /*00ae*/ 	.short	(.L_93 - .L_92)
	.align		4
.L_92:
        /*00b0*/ 	.word	index@(.nv.constant0._Z15kernel_halfsizePfS_iiiii)
        /*00b4*/ 	.short	0x0380
        /*00b6*/ 	.short	0x0024


	//----- nvinfo : EIATTR_SW_WAR
	.align		4
.L_93:
        /*00b8*/ 	.byte	0x04, 0x36
        /*00ba*/ 	.short	(.L_95 - .L_94)
.L_94:
        /*00bc*/ 	.word	0x00000008
.L_95:


//--------------------- .nv.info._Z23kernel_halfsizebyshare1PfS_iiiii --------------------------
	.section	.nv.info._Z23kernel_halfsizebyshare1PfS_iiiii,"",@"SHT_CUDA_INFO"
	.sectionflags	@""
	.align	4


	//----- nvinfo : EIATTR_CUDA_API_VERSION
	.align		4
        /*0000*/ 	.byte	0x04, 0x37
        /*0002*/ 	.short	(.L_97 - .L_96)
.L_96:
        /*0004*/ 	.word	0x00000082


	//----- nvinfo : EIATTR_KPARAM_INFO
	.align		4
.L_97:
        /*0008*/ 	.byte	0x04, 0x17
        /*000a*/ 	.short	(.L_99 - .L_98)
.L_98:
        /*000c*/ 	.word	0x00000000
        /*0010*/ 	.short	0x0006
        /*0012*/ 	.short	0x0020
        /*0014*/ 	.byte	0x00, 0xf0, 0x11, 0x00


	//----- nvinfo : EIATTR_KPARAM_INFO
	.align		4
.L_99:
        /*0018*/ 	.byte	0x04, 0x17
        /*001a*/ 	.short	(.L_101 - .L_100)
.L_100:
        /*001c*/ 	.word	0x00000000
        /*0020*/ 	.short	0x0005
        /*0022*/ 	.short	0x001c
        /*0024*/ 	.byte	0x00, 0xf0, 0x11, 0x00


	//----- nvinfo : EIATTR_KPARAM_INFO
	.align		4
.L_101:
        /*0028*/ 	.byte	0x04, 0x17
        /*002a*/ 	.short	(.L_103 - .L_102)
.L_102:
        /*002c*/ 	.word	0x00000000
        /*0030*/ 	.short	0x0004
        /*0032*/ 	.short	0x0018
        /*0034*/ 	.byte	0x00, 0xf0, 0x11, 0x00


	//----- nvinfo : EIATTR_KPARAM_INFO
	.align		4
.L_103:
        /*0038*/ 	.byte	0x04, 0x17
        /*003a*/ 	.short	(.L_105 - .L_104)
.L_104:
        /*003c*/ 	.word	0x00000000
        /*0040*/ 	.short	0x0003
        /*0042*/ 	.short	0x0014
        /*0044*/ 	.byte	0x00, 0xf0, 0x11, 0x00


	//----- nvinfo : EIATTR_KPARAM_INFO
	.align		4
.L_105:
        /*0048*/ 	.byte	0x04, 0x17
        /*004a*/ 	.short	(.L_107 - .L_106)
.L_106:
        /*004c*/ 	.word	0x00000000
        /*0050*/ 	.short	0x0002
        /*0052*/ 	.short	0x0010
        /*0054*/ 	.byte	0x00, 0xf0, 0x11, 0x00


	//----- nvinfo : EIATTR_KPARAM_INFO
	.align		4
.L_107:
        /*0058*/ 	.byte	0x04, 0x17
        /*005a*/ 	.short	(.L_109 - .L_108)
.L_108:
        /*005c*/ 	.word	0x00000000
        /*0060*/ 	.short	0x0001
        /*0062*/ 	.short	0x0008
        /*0064*/ 	.byte	0x00, 0xf5, 0x21, 0x00


	//----- nvinfo : EIATTR_KPARAM_INFO
	.align		4
.L_109:
        /*0068*/ 	.byte	0x04, 0x17
        /*006a*/ 	.short	(.L_111 - .L_110)
.L_110:
        /*006c*/ 	.word	0x00000000
        /*0070*/ 	.short	0x0000
        /*0072*/ 	.short	0x0000
        /*0074*/ 	.byte	0x00, 0xf5, 0x21, 0x00


	//----- nvinfo : EIATTR_SPARSE_MMA_MASK
	.align		4
.L_111:
        /*0078*/ 	.byte	0x03, 0x50
        /*007a*/ 	.short	0x0000


	//----- nvinfo : EIATTR_MAXREG_COUNT
	.align		4
        /*007c*/ 	.byte	0x03, 0x1b
        /*007e*/ 	.short	0x00ff


	//----- nvinfo : EIATTR_NUM_BARRIERS
	.align		4
        /*0080*/ 	.byte	0x02, 0x4c
        /*0082*/ 	.byte	0x01
	.zero		1


	//----- nvinfo : EIATTR_MERCURY_ISA_VERSION
	.align		4
        /*0084*/ 	.byte	0x03, 0x5f
        /*0086*/ 	.short	0x0101


	//----- nvinfo : EIATTR_VRC_CTA_INIT_COUNT
	.align		4
        /*0088*/ 	.byte	0x02, 0x4a
	.zero		1
	.zero		1


	//----- nvinfo : EIATTR_EXIT_INSTR_OFFSETS
	.align		4
        /*008c*/ 	.byte	0x04, 0x1c
        /*008e*/ 	.short	(.L_113 - .L_112)


	//   ....[0]....
.L_112:
        /*0090*/ 	.word	0x000016b0


	//   ....[1]....
        /*0094*/ 	.word	0x00002740


	//   ....[2]....
        /*0098*/ 	.word	0x00002b80


	//----- nvinfo : EIATTR_CRS_STACK_SIZE
	.align		4
.L_113:
        /*009c*/ 	.byte	0x04, 0x1e
        /*009e*/ 	.short	(.L_115 - .L_114)
.L_114:
        /*00a0*/ 	.word	0x00000000


	//----- nvinfo : EIATTR_CBANK_PARAM_SIZE
	.align		4
.L_115:
        /*00a4*/ 	.byte	0x03, 0x19
        /*00a6*/ 	.short	0x0024


	//----- nvinfo : EIATTR_PARAM_CBANK
	.align		4
        /*00a8*/ 	.byte	0x04, 0x0a
        /*00aa*/ 	.short	(.L_117 - .L_116)
	.align		4
.L_116:
        /*00ac*/ 	.word	index@(.nv.constant0._Z23kernel_halfsizebyshare1PfS_iiiii)
        /*00b0*/ 	.short	0x0380
        /*00b2*/ 	.short	0x0024


	//----- nvinfo : EIATTR_SW_WAR
	.align		4
.L_117:
        /*00b4*/ 	.byte	0x04, 0x36
        /*00b6*/ 	.short	(.L_119 - .L_118)
.L_118:
        /*00b8*/ 	.word	0x00000008
.L_119:


//--------------------- .nv.callgraph             --------------------------
	.section	.nv.callgraph,"",@"SHT_CUDA_CALLGRAPH"
	.align	4
	.sectionentsize	8
	.align		4
        /*0000*/ 	.word	0x00000000
	.align		4
        /*0004*/ 	.word	0xffffffff
	.align		4
        /*0008*/ 	.word	0x00000000
	.align		4
        /*000c*/ 	.word	0xfffffffe
	.align		4
        /*0010*/ 	.word	0x00000000
	.align		4
        /*0014*/ 	.word	0xfffffffd
	.align		4
        /*0018*/ 	.word	0x00000000
	.align		4
        /*001c*/ 	.word	0xfffffffc


//--------------------- .text._Z22kernel_halfsizebysharePfS_iiiii --------------------------
	.section	.text._Z22kernel_halfsizebysharePfS_iiiii,"ax",@progbits
	.align	128
        .global         _Z22kernel_halfsizebysharePfS_iiiii
        .type           _Z22kernel_halfsizebysharePfS_iiiii,@function
        .size           _Z22kernel_halfsizebysharePfS_iiiii,(.L_x_68 - _Z22kernel_halfsizebysharePfS_iiiii)
        .other          _Z22kernel_halfsizebysharePfS_iiiii,@"STO_CUDA_ENTRY STV_DEFAULT"
_Z22kernel_halfsizebysharePfS_iiiii:
.text._Z22kernel_halfsizebysharePfS_iiiii:
[----:B------:R-:W-:Y:S01]  /*0000*/  LDC R1, c[0x0][0x37c] ;  /* 0x0000df00ff017b82 */ /* 0x000fe20000000800 */
[----:B------:R-:W0:Y:S07]  /*0010*/  S2R R0, SR_TID.X ;  /* 0x0000000000007919 */ /* 0x000e2e0000002100 */
[----:B------:R-:W1:Y:S01]  /*0020*/  S2UR UR9, SR_CTAID.X ;  /* 0x00000000000979c3 */ /* 0x000e620000002500 */
[----:B------:R-:W1:Y:S01]  /*0030*/  LDCU UR16, c[0x0][0x360] ;  /* 0x00006c00ff1077ac */ /* 0x000e620008000800 */
[----:B------:R-:W2:Y:S01]  /*0040*/  S2R R2, SR_TID.Y ;  /* 0x0000000000027919 */ /* 0x000ea20000002200 */
[----:B------:R-:W3:Y:S05]  /*0050*/  LDCU UR10, c[0x0][0x3a0] ;  /* 0x00007400ff0a77ac */ /* 0x000eea0008000800 */
[----:B------:R-:W4:Y:S01]  /*0060*/  S2UR UR5, SR_CTAID.Y ;  /* 0x00000000000579c3 */ /* 0x000f220000002600 */
[----:B------:R-:W0:Y:S07]  /*0070*/  LDCU.64 UR14, c[0x0][0x358] ;  /* 0x00006b00ff0e77ac */ /* 0x000e2e0008000a00 */
[----:B------:R-:W4:Y:S01]  /*0080*/  LDC R3, c[0x0][0x364] ;  /* 0x0000d900ff037b82 */ /* 0x000f220000000800 */
[----:B---3--:R-:W-:-:S02]  /*0090*/  UISETP.GE.AND UP0, UPT, UR10, 0x1, UPT ;  /* 0x000000010a00788c */ /* 0x008fc4000bf06270 */
[----:B------:R-:W-:Y:S01]  /*00a0*/  MOV R5, UR10 ;  /* 0x0000000a00057c02 */ /* 0x000fe20008000f00 */
[----:B-1----:R-:W-:-:S06]  /*00b0*/  UIMAD UR4, UR9, UR16, URZ ;  /* 0x00000010090472a4 */ /* 0x002fcc000f8e02ff */
[----:B0-----:R-:W-:Y:S02]  /*00c0*/  IMAD R4, R5, UR4, R0 ;  /* 0x0000000405047c24 */ /* 0x001fe4000f8e0200 */
[----:B----4-:R-:W-:-:S04]  /*00d0*/  IMAD R6, R3, UR5, RZ ;  /* 0x0000000503067c24 */ /* 0x010fc8000f8e02ff */
[----:B--2---:R-:W-:Y:S01]  /*00e0*/  IMAD.IADD R5, R6, 0x1, R2 ;  /* 0x0000000106057824 */ /* 0x004fe200078e0202 */
[----:B------:R-:W-:Y:S06]  /*00f0*/  BRA.U !UP0, `(.L_x_0) ;  /* 0x0000001908907547 */ /* 0x000fec000b800000 */
[----:B------:R-:W0:Y:S01]  /*0100*/  LDCU.64 UR12, c[0x0][0x398] ;  /* 0x00007300ff0c77ac */ /* 0x000e220008000a00 */
[----:B------:R-:W-:Y:S01]  /*0110*/  IADD3 R6, PT, PT, R6, R5, RZ ;  /* 0x0000000506067210 */ /* 0x000fe20007ffe0ff */
[----:B------:R-:W-:Y:S01]  /*0120*/  IMAD.MOV.U32 R9, RZ, RZ, RZ ;  /* 0x000000ffff097224 */ /* 0x000fe200078e00ff */
[----:B------:R-:W-:-:S04]  /*0130*/  UIADD3 UR7, UPT, UPT, UR10, -0x1, URZ ;  /* 0xffffffff0a077890 */ /* 0x000fc8000fffe0ff */
[----:B------:R-:W-:Y:S02]  /*0140*/  UISETP.GE.U32.AND UP0, UPT, UR7, 0x3, UPT ;  /* 0x000000030700788c */ /* 0x000fe4000bf06070 */
[----:B0-----:R-:W-:Y:S02]  /*0150*/  UIADD3 UR6, UPT, UPT, UR13, -0x1, URZ ;  /* 0xffffffff0d067890 */ /* 0x001fe4000fffe0ff */
[----:B------:R-:W-:-:S04]  /*0160*/  UIMAD UR5, UR10, UR12, URZ ;  /* 0x0000000c0a0572a4 */ /* 0x000fc8000f8e02ff */
[C---:B------:R-:W-:Y:S01]  /*0170*/  VIMNMX.U32 R7, PT, PT, R6.reuse, UR6, PT ;  /* 0x0000000606077c48 */ /* 0x040fe2000bfe0000 */
[----:B------:R-:W-:Y:S01]  /*0180*/  UIADD3 UR12, UPT, UPT, UR5, -UR10, URZ ;  /* 0x8000000a050c7290 */ /* 0x000fe2000fffe0ff */
[----:B------:R-:W-:-:S03]  /*0190*/  VIADDMNMX.U32 R8, R6, R3, UR6, PT ;  /* 0x0000000606087e46 */ /* 0x000fc6000b800003 */
[----:B------:R-:W-:Y:S02]  /*01a0*/  IMAD R6, R7, UR5, RZ ;  /* 0x0000000507067c24 */ /* 0x000fe4000f8e02ff */
[----:B------:R-:W-:Y:S01]  /*01b0*/  IMAD R7, R8, UR5, RZ ;  /* 0x0000000508077c24 */ /* 0x000fe2000f8e02ff */
[----:B------:R-:W-:Y:S06]  /*01c0*/  BRA.U !UP0, `(.L_x_1) ;  /* 0x0000000d08c87547 */ /* 0x000fec000b800000 */
[----:B------:R-:W-:Y:S01]  /*01d0*/  MOV R16, UR10 ;  /* 0x0000000a00107c02 */ /* 0x000fe20008000f00 */
[----:B------:R-:W0:Y:S01]  /*01e0*/  S2UR UR8, SR_CgaCtaId ;  /* 0x00000000000879c3 */ /* 0x000e220000008800 */
[----:B------:R-:W-:Y:S01]  /*01f0*/  IADD3 R10, PT, PT, R2, R3, RZ ;  /* 0x00000003020a7210 */ /* 0x000fe20007ffe0ff */
[----:B------:R-:W-:Y:S01]  /*0200*/  USHF.L.U32 UR5, UR9, 0x1, URZ ;  /* 0x0000000109057899 */ /* 0x000fe200080006ff */
[-C--:B------:R-:W-:Y:S01]  /*0210*/  IABS R8, R16.reuse ;  /* 0x0000001000087213 */ /* 0x080fe20000000000 */
[----:B------:R-:W-:Y:S01]  /*0220*/  UIMAD UR17, UR16, UR10, URZ ;  /* 0x0000000a101172a4 */ /* 0x000fe2000f8e02ff */
[----:B------:R-:W-:Y:S01]  /*0230*/  SHF.L.U32 R13, R0, 0x2, RZ ;  /* 0x00000002000d7819 */ /* 0x000fe200000006ff */
[----:B------:R-:W-:Y:S01]  /*0240*/  IMAD.SHL.U32 R10, R10, 0x8, RZ ;  /* 0x000000080a0a7824 */ /* 0x000fe200078e00ff */
[----:B------:R-:W1:Y:S01]  /*0250*/  I2F.RP R9, R8 ;  /* 0x0000000800097306 */ /* 0x000e620000209400 */
[----:B------:R-:W2:Y:S01]  /*0260*/  LDC R19, c[0x0][0x360] ;  /* 0x0000d800ff137b82 */ /* 0x000ea20000000800 */
[----:B------:R-:W-:Y:S01]  /*0270*/  UIMAD UR6, UR9, UR10, URZ ;  /* 0x0000000a090672a4 */ /* 0x000fe2000f8e02ff */
[C---:B------:R-:W-:Y:S01]  /*0280*/  VIADD R11, R10.reuse, 0x4 ;  /* 0x000000040a0b7836 */ /* 0x040fe20000000000 */
[----:B------:R-:W-:Y:S01]  /*0290*/  UIMAD UR4, UR4, UR10, URZ ;  /* 0x0000000a040472a4 */ /* 0x000fe2000f8e02ff */
[-C--:B------:R-:W-:Y:S01]  /*02a0*/  IMAD R10, R10, R16.reuse, 0x8 ;  /* 0x000000080a0a7424 */ /* 0x080fe200078e0210 */
[----:B------:R-:W-:Y:S01]  /*02b0*/  UIMAD UR18, UR5, UR17, UR17 ;  /* 0x00000011051272a4 */ /* 0x000fe2000f8e0211 */
[----:B------:R-:W-:Y:S01]  /*02c0*/  IMAD R12, R11, R16, 0xc ;  /* 0x0000000c0b0c7424 */ /* 0x000fe200078e0210 */
[----:B------:R-:W-:Y:S01]  /*02d0*/  UIMAD UR5, UR5, UR10, UR10 ;  /* 0x0000000a050572a4 */ /* 0x000fe2000f8e020a */
[----:B------:R-:W-:Y:S01]  /*02e0*/  IMAD R10, R10, UR16, R13 ;  /* 0x000000100a0a7c24 */ /* 0x000fe2000f8e020d */
[----:B------:R-:W-:Y:S01]  /*02f0*/  USHF.L.U32 UR6, UR6, 0x1, URZ ;  /* 0x0000000106067899 */ /* 0x000fe200080006ff */
[----:B------:R-:W-:Y:S01]  /*0300*/  IMAD.MOV.U32 R24, RZ, RZ, R0 ;  /* 0x000000ffff187224 */ /* 0x000fe200078e0000 */
[----:B------:R-:W-:Y:S01]  /*0310*/  UMOV UR7, 0x400 ;  /* 0x0000040000077882 */ /* 0x000fe20000000000 */
[----:B------:R-:W-:Y:S01]  /*0320*/  ULOP3.LUT UR13, UR10, 0x7ffffffc, URZ, 0xc0, !UPT ;  /* 0x7ffffffc0a0d7892 */ /* 0x000fe2000f8ec0ff */
[----:B------:R-:W-:Y:S01]  /*0330*/  VIADD R18, R0, UR18 ;  /* 0x0000001200127c36 */ /* 0x000fe20008000000 */
[----:B-1----:R-:W1:Y:S01]  /*0340*/  MUFU.RCP R9, R9 ;  /* 0x0000000900097308 */ /* 0x002e620000001000 */
[----:B------:R-:W-:-:S02]  /*0350*/  UIADD3 UR10, UPT, UPT, UR5, 0x2, URZ ;  /* 0x00000002050a7890 */ /* 0x000fc4000fffe0ff */
[----:B0-----:R-:W-:Y:S02]  /*0360*/  ULEA UR7, UR8, UR7, 0x18 ;  /* 0x0000000708077291 */ /* 0x001fe4000f8ec0ff */
[----:B------:R-:W-:Y:S02]  /*0370*/  UIMAD UR8, UR5, UR16, UR16 ;  /* 0x00000010050872a4 */ /* 0x000fe4000f8e0210 */
[----:B------:R-:W-:Y:S02]  /*0380*/  UIMAD UR19, UR6, UR16, UR16 ;  /* 0x00000010061372a4 */ /* 0x000fe4000f8e0210 */
[----:B------:R-:W-:Y:S02]  /*0390*/  UIADD3 UR5, UPT, UPT, UR5, 0x3, URZ ;  /* 0x0000000305057890 */ /* 0x000fe4000fffe0ff */
[C---:B------:R-:W-:Y:S01]  /*03a0*/  IADD3 R22, PT, PT, R0.reuse, UR8, RZ ;  /* 0x0000000800167c10 */ /* 0x040fe2000fffe0ff */
[----:B------:R-:W0:Y:S01]  /*03b0*/  LDCU UR11, c[0x0][0x3a0] ;  /* 0x00007400ff0b77ac */ /* 0x000e220008000800 */
[----:B------:R-:W-:Y:S01]  /*03c0*/  VIADD R40, R0, UR19 ;  /* 0x0000001300287c36 */ /* 0x000fe20008000000 */
[----:B------:R-:W-:Y:S01]  /*03d0*/  UIADD3 UR20, UPT, UPT, -UR13, URZ, URZ ;  /* 0x000000ff0d147290 */ /* 0x000fe2000fffe1ff */
[----:B-1----:R-:W-:-:S02]  /*03e0*/  VIADD R14, R9, 0xffffffe ;  /* 0x0ffffffe090e7836 */ /* 0x002fc40000000000 */
[----:B------:R-:W1:Y:S02]  /*03f0*/  LDC R9, c[0x0][0x360] ;  /* 0x0000d800ff097b82 */ /* 0x000e640000000800 */
[----:B------:R3:W4:Y:S02]  /*0400*/  F2I.FTZ.U32.TRUNC.NTZ R15, R14 ;  /* 0x0000000e000f7305 */ /* 0x000724000021f000 */
[CC--:B---3--:R-:W-:Y:S02]  /*0410*/  IMAD R14, R11.reuse, R16.reuse, 0x8 ;  /* 0x000000080b0e7424 */ /* 0x0c8fe400078e0210 */
[----:B------:R-:W-:Y:S02]  /*0420*/  IMAD R16, R11, R16, 0x4 ;  /* 0x000000040b107424 */ /* 0x000fe400078e0210 */
[--C-:B------:R-:W-:Y:S01]  /*0430*/  IMAD R11, R12, UR16, R13.reuse ;  /* 0x000000100c0b7c24 */ /* 0x100fe2000f8e020d */
[----:B----4-:R-:W-:Y:S01]  /*0440*/  IADD3 R17, PT, PT, RZ, -R15, RZ ;  /* 0x8000000fff117210 */ /* 0x010fe20007ffe0ff */
[----:B------:R-:W-:-:S02]  /*0450*/  IMAD R12, R14, UR16, R13 ;  /* 0x000000100e0c7c24 */ /* 0x000fc4000f8e020d */
[----:B------:R-:W-:Y:S02]  /*0460*/  IMAD.MOV.U32 R14, RZ, RZ, RZ ;  /* 0x000000ffff0e7224 */ /* 0x000fe400078e00ff */
[----:B------:R-:W-:Y:S02]  /*0470*/  IMAD R17, R17, R8, RZ ;  /* 0x0000000811117224 */ /* 0x000fe400078e02ff */
[----:B------:R-:W-:Y:S02]  /*0480*/  IMAD R13, R16, UR16, R13 ;  /* 0x00000010100d7c24 */ /* 0x000fe4000f8e020d */
[----:B------:R-:W-:Y:S01]  /*0490*/  IMAD.HI.U32 R14, R15, R17, R14 ;  /* 0x000000110f0e7227 */ /* 0x000fe200078e000e */
[----:B------:R-:W-:Y:S01]  /*04a0*/  MOV R17, UR4 ;  /* 0x0000000400117c02 */ /* 0x000fe20008000f00 */
[----:B------:R-:W-:Y:S01]  /*04b0*/  UIADD3 UR4, UPT, UPT, UR6, 0x2, URZ ;  /* 0x0000000206047890 */ /* 0x000fe2000fffe0ff */
[----:B------:R-:W-:Y:S01]  /*04c0*/  IADD3 R15, PT, PT, R0, UR16, RZ ;  /* 0x00000010000f7c10 */ /* 0x000fe2000fffe0ff */
[----:B------:R-:W-:Y:S01]  /*04d0*/  UIADD3 UR6, UPT, UPT, UR6, 0x3, URZ ;  /* 0x0000000306067890 */ /* 0x000fe2000fffe0ff */
[--C-:B--2---:R-:W-:Y:S01]  /*04e0*/  IMAD.U32 R16, R19, 0x2, R0.reuse ;  /* 0x0000000213107824 */ /* 0x104fe200078e0000 */
[----:B------:R-:W-:Y:S01]  /*04f0*/  LEA R26, R17, R0, 0x1 ;  /* 0x00000000111a7211 */ /* 0x000fe200078e08ff */
[----:B-1----:R-:W-:-:S02]  /*0500*/  IMAD R20, R9, 0x3, R0 ;  /* 0x0000000309147824 */ /* 0x002fc400078e0200 */
[C-C-:B------:R-:W-:Y:S02]  /*0510*/  IMAD R36, R9.reuse, UR10, R0.reuse ;  /* 0x0000000a09247c24 */ /* 0x140fe4000f8e0200 */
[C-C-:B------:R-:W-:Y:S02]  /*0520*/  IMAD R38, R9.reuse, UR5, R0.reuse ;  /* 0x0000000509267c24 */ /* 0x140fe4000f8e0200 */
[C-C-:B------:R-:W-:Y:S02]  /*0530*/  IMAD R42, R9.reuse, UR4, R0.reuse ;  /* 0x00000004092a7c24 */ /* 0x140fe4000f8e0200 */
[----:B0-----:R-:W-:-:S07]  /*0540*/  IMAD R44, R9, UR6, R0 ;  /* 0x00000006092c7c24 */ /* 0x001fce000f8e0200 */
.L_x_2:
[----:B0-----:R-:W-:Y:S01]  /*0550*/  IABS R21, R24 ;  /* 0x0000001800157213 */ /* 0x001fe20000000000 */
[----:B------:R-:W-:Y:S01]  /*0560*/  UMOV UR10, UR11 ;  /* 0x0000000b000a7c82 */ /* 0x000fe20008000000 */
[----:B------:R-:W-:Y:S01]  /*0570*/  ISETP.GE.AND P1, PT, R24, RZ, PT ;  /* 0x000000ff1800720c */ /* 0x000fe20003f26270 */
[----:B------:R-:W0:Y:S01]  /*0580*/  LDC.64 R28, c[0x0][0x388] ;  /* 0x0000e200ff1c7b82 */ /* 0x000e220000000a00 */
[----:B------:R-:W-:Y:S01]  /*0590*/  MOV R19, UR10 ;  /* 0x0000000a00137c02 */ /* 0x000fe20008000f00 */
[----:B------:R-:W-:Y:S01]  /*05a0*/  IMAD.HI.U32 R14, R14, R21, RZ ;  /* 0x000000150e0e7227 */ /* 0x000fe200078e00ff */
[----:B------:R-:W-:Y:S02]  /*05b0*/  LOP3.LUT R25, RZ, UR10, RZ, 0x33, !PT ;  /* 0x0000000aff197c12 */ /* 0x000fe4000f8e33ff */
[----:B------:R-:W-:Y:S01]  /*05c0*/  IABS R17, R19 ;  /* 0x0000001300117213 */ /* 0x000fe20000000000 */
[----:B------:R-:W-:-:S04]  /*05d0*/  IMAD.MOV R14, RZ, RZ, -R14 ;  /* 0x000000ffff0e7224 */ /* 0x000fc800078e0a0e */
[----:B------:R-:W-:-:S05]  /*05e0*/  IMAD R14, R17, R14, R21 ;  /* 0x0000000e110e7224 */ /* 0x000fca00078e0215 */
[----:B------:R-:W-:-:S13]  /*05f0*/  ISETP.GT.U32.AND P0, PT, R8, R14, PT ;  /* 0x0000000e0800720c */ /* 0x000fda0003f04070 */
[----:B------:R-:W-:-:S04]  /*0600*/  @!P0 IADD3 R14, PT, PT, R14, -R17, RZ ;  /* 0x800000110e0e8210 */ /* 0x000fc80007ffe0ff */
[----:B------:R-:W-:-:S13]  /*0610*/  ISETP.GT.U32.AND P0, PT, R8, R14, PT ;  /* 0x0000000e0800720c */ /* 0x000fda0003f04070 */
[----:B------:R-:W-:Y:S01]  /*0620*/  @!P0 IMAD.IADD R14, R14, 0x1, -R17 ;  /* 0x000000010e0e8824 */ /* 0x000fe200078e0a11 */
[----:B------:R-:W-:-:S04]  /*0630*/  ISETP.NE.AND P0, PT, RZ, UR10, PT ;  /* 0x0000000aff007c0c */ /* 0x000fc8000bf05270 */
[----:B------:R-:W-:-:S04]  /*0640*/  @!P1 IADD3 R14, PT, PT, -R14, RZ, RZ ;  /* 0x000000ff0e0e9210 */ /* 0x000fc80007ffe1ff */
[----:B------:R-:W-:-:S05]  /*0650*/  SEL R14, R25, R14, !P0 ;  /* 0x0000000e190e7207 */ /* 0x000fca0004000000 */
[----:B------:R-:W-:-:S05]  /*0660*/  VIADD R27, R14, UR12 ;  /* 0x0000000c0e1b7c36 */ /* 0x000fca0008000000 */
[C---:B------:R-:W-:Y:S02]  /*0670*/  VIMNMX R8, PT, PT, R27.reuse, R26, PT ;  /* 0x0000001a1b087248 */ /* 0x040fe40003fe0100 */
[----:B------:R-:W-:Y:S02]  /*0680*/  VIMNMX R27, PT, PT, R27, R18, PT ;  /* 0x000000121b1b7248 */ /* 0x000fe40003fe0100 */
[----:B------:R-:W-:-:S03]  /*0690*/  IADD3 R31, PT, PT, R6, R8, RZ ;  /* 0x00000008061f7210 */ /* 0x000fc60007ffe0ff */
[----:B------:R-:W-:Y:S02]  /*06a0*/  IMAD.IADD R35, R6, 0x1, R27 ;  /* 0x0000000106237824 */ /* 0x000fe400078e021b */
[----:B0-----:R-:W-:-:S04]  /*06b0*/  IMAD.WIDE R30, R31, 0x4, R28 ;  /* 0x000000041f1e7825 */ /* 0x001fc800078e021c */
[----:B------:R-:W-:Y:S01]  /*06c0*/  IMAD.WIDE R34, R35, 0x4, R28 ;  /* 0x0000000423227825 */ /* 0x000fe200078e021c */
[----:B------:R0:W2:Y:S05]  /*06d0*/  LDG.E R41, desc[UR14][R30.64] ;  /* 0x0000000e1e297981 */ /* 0x0000aa000c1e1900 */
[----:B------:R-:W3:Y:S01]  /*06e0*/  LDG.E R34, desc[UR14][R34.64] ;  /* 0x0000000e22227981 */ /* 0x000ee2000c1e1900 */
[----:B------:R-:W-:-:S05]  /*06f0*/  IADD3 R33, PT, PT, R7, R8, RZ ;  /* 0x0000000807217210 */ /* 0x000fca0007ffe0ff */
[----:B------:R-:W-:-:S05]  /*0700*/  IMAD.WIDE R32, R33, 0x4, R28 ;  /* 0x0000000421207825 */ /* 0x000fca00078e021c */
[----:B------:R1:W4:Y:S01]  /*0710*/  LDG.E R45, desc[UR14][R32.64] ;  /* 0x0000000e202d7981 */ /* 0x000322000c1e1900 */
[----:B------:R-:W5:Y:S01]  /*0720*/  I2F.RP R21, R17 ;  /* 0x0000001100157306 */ /* 0x000f620000209400 */
[----:B0-----:R-:W-:Y:S01]  /*0730*/  IMAD.MOV.U32 R30, RZ, RZ, RZ ;  /* 0x000000ffff1e7224 */ /* 0x001fe200078e00ff */
[----:B------:R-:W-:Y:S02]  /*0740*/  ISETP.GE.AND P2, PT, R15, RZ, PT ;  /* 0x000000ff0f00720c */ /* 0x000fe40003f46270 */
[----:B------:R-:W-:Y:S01]  /*0750*/  SHF.L.U32 R39, R2, 0x3, RZ ;  /* 0x0000000302277819 */ /* 0x000fe200000006ff */
[----:B-1----:R-:W-:-:S03]  /*0760*/  IMAD.IADD R33, R7, 0x1, R27 ;  /* 0x0000000107217824 */ /* 0x002fc600078e021b */
[----:B-----5:R-:W0:Y:S02]  /*0770*/  MUFU.RCP R21, R21 ;  /* 0x0000001500157308 */ /* 0x020e240000001000 */
[----:B0-----:R-:W-:Y:S02]  /*0780*/  VIADD R23, R21, 0xffffffe ;  /* 0x0ffffffe15177836 */ /* 0x001fe40000000000 */
[----:B------:R-:W-:-:S04]  /*0790*/  IMAD R21, R2, UR10, RZ ;  /* 0x0000000a02157c24 */ /* 0x000fc8000f8e02ff */
[----:B------:R0:W1:Y:S02]  /*07a0*/  F2I.FTZ.U32.TRUNC.NTZ R31, R23 ;  /* 0x00000017001f7305 */ /* 0x000064000021f000 */
[----:B0-----:R-:W-:Y:S02]  /*07b0*/  IADD3 R23, PT, PT, R39, 0x4, RZ ;  /* 0x0000000427177810 */ /* 0x001fe40007ffe0ff */
[----:B-1----:R-:W-:-:S05]  /*07c0*/  IADD3 R8, PT, PT, RZ, -R31, RZ ;  /* 0x8000001fff087210 */ /* 0x002fca0007ffe0ff */
[----:B------:R-:W-:Y:S01]  /*07d0*/  IMAD R37, R8, R17, RZ ;  /* 0x0000001108257224 */ /* 0x000fe200078e02ff */
[----:B------:R-:W-:-:S03]  /*07e0*/  IABS R8, R15 ;  /* 0x0000000f00087213 */ /* 0x000fc60000000000 */
[----:B------:R-:W-:Y:S01]  /*07f0*/  IMAD.HI.U32 R14, R31, R37, R30 ;  /* 0x000000251f0e7227 */ /* 0x000fe200078e001e */
[----:B------:R-:W-:Y:S02]  /*0800*/  MOV R31, R8 ;  /* 0x00000008001f7202 */ /* 0x000fe40000000f00 */
[----:B------:R-:W-:Y:S01]  /*0810*/  SHF.L.U32 R37, R0, 0x2, RZ ;  /* 0x0000000200257819 */ /* 0x000fe200000006ff */
[----:B------:R-:W-:Y:S02]  /*0820*/  IMAD R30, R21, UR16, RZ ;  /* 0x00000010151e7c24 */ /* 0x000fe4000f8e02ff */
[----:B------:R-:W-:-:S04]  /*0830*/  IMAD.HI.U32 R8, R14, R31, RZ ;  /* 0x0000001f0e087227 */ /* 0x000fc800078e00ff */
[----:B------:R-:W-:Y:S02]  /*0840*/  IMAD.MOV R8, RZ, RZ, -R8 ;  /* 0x000000ffff087224 */ /* 0x000fe400078e0a08 */
[----:B------:R-:W-:Y:S02]  /*0850*/  IMAD R30, R30, 0x8, R37 ;  /* 0x000000081e1e7824 */ /* 0x000fe400078e0225 */
[----:B------:R-:W-:Y:S01]  /*0860*/  IMAD R31, R17, R8, R31 ;  /* 0x00000008111f7224 */ /* 0x000fe200078e021f */
[----:B------:R-:W-:-:S04]  /*0870*/  MOV R8, R17 ;  /* 0x0000001100087202 */ /* 0x000fc80000000f00 */
[----:B------:R-:W-:-:S13]  /*0880*/  ISETP.GT.U32.AND P1, PT, R8, R31, PT ;  /* 0x0000001f0800720c */ /* 0x000fda0003f24070 */
[----:B------:R-:W-:-:S05]  /*0890*/  @!P1 IMAD.IADD R31, R31, 0x1, -R17 ;  /* 0x000000011f1f9824 */ /* 0x000fca00078e0a11 */
[----:B------:R-:W-:-:S13]  /*08a0*/  ISETP.GT.U32.AND P1, PT, R8, R31, PT ;  /* 0x0000001f0800720c */ /* 0x000fda0003f24070 */
[----:B------:R-:W-:-:S04]  /*08b0*/  @!P1 IMAD.IADD R31, R31, 0x1, -R17 ;  /* 0x000000011f1f9824 */ /* 0x000fc800078e0a11 */
[----:B------:R-:W-:Y:S02]  /*08c0*/  IMAD.MOV.U32 R32, RZ, RZ, R31 ;  /* 0x000000ffff207224 */ /* 0x000fe400078e001f */
[----:B------:R-:W-:-:S03]  /*08d0*/  IMAD R31, R23, UR17, R37 ;  /* 0x00000011171f7c24 */ /* 0x000fc6000f8e0225 */
[----:B------:R-:W-:-:S04]  /*08e0*/  @!P2 IADD3 R32, PT, PT, -R32, RZ, RZ ;  /* 0x000000ff2020a210 */ /* 0x000fc80007ffe1ff */
[----:B------:R-:W-:Y:S01]  /*08f0*/  SEL R35, R25, R32, !P0 ;  /* 0x0000002019237207 */ /* 0x000fe20004000000 */
[----:B------:R-:W-:-:S03]  /*0900*/  IMAD.WIDE R32, R33, 0x4, R28 ;  /* 0x0000000421207825 */ /* 0x000fc600078e021c */
[----:B------:R-:W-:Y:S02]  /*0910*/  IADD3 R35, PT, PT, R35, UR12, RZ ;  /* 0x0000000c23237c10 */ /* 0x000fe4000fffe0ff */
[----:B------:R0:W5:Y:S02]  /*0920*/  LDG.E R27, desc[UR14][R32.64] ;  /* 0x0000000e201b7981 */ /* 0x000164000c1e1900 */
[----:B------:R-:W-:Y:S01]  /*0930*/  VIMNMX R43, PT, PT, R35, R40, PT ;  /* 0x00000028232b7248 */ /* 0x000fe20003fe0100 */
[----:B0-----:R-:W0:Y:S02]  /*0940*/  LDC R32, c[0x0][0x364] ;  /* 0x0000d900ff207b82 */ /* 0x001e240000000800 */
[----:B0-----:R-:W-:-:S05]  /*0950*/  LEA R39, R32, R39, 0x3 ;  /* 0x0000002720277211 */ /* 0x001fca00078e18ff */
[----:B------:R-:W-:Y:S01]  /*0960*/  IMAD R33, R39, UR17, R37 ;  /* 0x0000001127217c24 */ /* 0x000fe2000f8e0225 */
[----:B--2---:R0:W-:Y:S04]  /*0970*/  STS [R30+UR7], R41 ;  /* 0x000000291e007988 */ /* 0x0041e80008000807 */
[----:B---3--:R1:W-:Y:S01]  /*0980*/  STS [R31+UR7], R34 ;  /* 0x000000221f007988 */ /* 0x0083e20008000807 */
[----:B0-----:R-:W-:-:S04]  /*0990*/  IMAD.IADD R41, R6, 0x1, R43 ;  /* 0x0000000106297824 */ /* 0x001fc800078e022b */
[----:B-1----:R-:W-:-:S05]  /*09a0*/  IMAD.WIDE R30, R41, 0x4, R28 ;  /* 0x00000004291e7825 */ /* 0x002fca00078e021c */
[----:B------:R0:W2:Y:S02]  /*09b0*/  LDG.E R41, desc[UR14][R30.64] ;  /* 0x0000000e1e297981 */ /* 0x0000a4000c1e1900 */
[----:B0-----:R-:W-:-:S05]  /*09c0*/  VIMNMX R30, PT, PT, R35, R22, PT ;  /* 0x00000016231e7248 */ /* 0x001fca0003fe0100 */
[----:B------:R-:W-:-:S04]  /*09d0*/  IMAD.IADD R35, R6, 0x1, R30 ;  /* 0x0000000106237824 */ /* 0x000fc800078e021e */
[--C-:B------:R-:W-:Y:S01]  /*09e0*/  IMAD.WIDE R34, R35, 0x4, R28.reuse ;  /* 0x0000000423227825 */ /* 0x100fe200078e021c */
[----:B------:R-:W-:Y:S01]  /*09f0*/  IADD3 R43, PT, PT, R7, R43, RZ ;  /* 0x0000002b072b7210 */ /* 0x000fe20007ffe0ff */
[----:B----4-:R0:W-:Y:S04]  /*0a00*/  STS [R33+UR7], R45 ;  /* 0x0000002d21007988 */ /* 0x0101e80008000807 */
[----:B------:R-:W3:Y:S01]  /*0a10*/  LDG.E R34, desc[UR14][R34.64] ;  /* 0x0000000e22227981 */ /* 0x000ee2000c1e1900 */
[----:B0-----:R-:W-:-:S06]  /*0a20*/  IMAD.WIDE R32, R43, 0x4, R28 ;  /* 0x000000042b207825 */ /* 0x001fcc00078e021c */
[----:B------:R-:W4:Y:S01]  /*0a30*/  LDG.E R32, desc[UR14][R32.64] ;  /* 0x0000000e20207981 */ /* 0x000f22000c1e1900 */
[----:B------:R-:W-:-:S04]  /*0a40*/  IMAD.IADD R31, R7, 0x1, R30 ;  /* 0x00000001071f7824 */ /* 0x000fc800078e021e */
[----:B------:R-:W-:-:S05]  /*0a50*/  IMAD.WIDE R30, R31, 0x4, R28 ;  /* 0x000000041f1e7825 */ /* 0x000fca00078e021c */
[----:B------:R0:W4:Y:S01]  /*0a60*/  LDG.E R43, desc[UR14][R30.64] ;  /* 0x0000000e1e2b7981 */ /* 0x000122000c1e1900 */
[----:B------:R-:W-:Y:S02]  /*0a70*/  IADD3 R45, PT, PT, R39, 0x4, RZ ;  /* 0x00000004272d7810 */ /* 0x000fe40007ffe0ff */
[----:B0-----:R-:W-:Y:S02]  /*0a80*/  LEA R30, R21, 0x4, 0x3 ;  /* 0x00000004151e7811 */ /* 0x001fe400078e18ff */
[----:B------:R-:W-:-:S03]  /*0a90*/  IABS R31, R16 ;  /* 0x00000010001f7213 */ /* 0x000fc60000000000 */
[----:B------:R-:W-:Y:S02]  /*0aa0*/  IMAD R35, R30, UR16, R37 ;  /* 0x000000101e237c24 */ /* 0x000fe4000f8e0225 */
[----:B------:R-:W-:-:S04]  /*0ab0*/  IMAD.MOV.U32 R30, RZ, RZ, R31 ;  /* 0x000000ffff1e7224 */ /* 0x000fc800078e001f */
[----:B------:R-:W-:Y:S01]  /*0ac0*/  IMAD.HI.U32 R33, R14, R30, RZ ;  /* 0x0000001e0e217227 */ /* 0x000fe200078e00ff */
[----:B------:R-:W-:-:S03]  /*0ad0*/  IABS R31, R20 ;  /* 0x00000014001f7213 */ /* 0x000fc60000000000 */
[----:B------:R-:W-:Y:S01]  /*0ae0*/  IMAD R45, R45, UR17, R37 ;  /* 0x000000112d2d7c24 */ /* 0x000fe2000f8e0225 */
[----:B------:R-:W-:-:S05]  /*0af0*/  IADD3 R33, PT, PT, -R33, RZ, RZ ;  /* 0x000000ff21217210 */ /* 0x000fca0007ffe1ff */
[----:B------:R-:W-:-:S05]  /*0b00*/  IMAD R30, R17, R33, R30 ;  /* 0x00000021111e7224 */ /* 0x000fca00078e021e */
[----:B------:R-:W-:-:S13]  /*0b10*/  ISETP.GT.U32.AND P1, PT, R8, R30, PT ;  /* 0x0000001e0800720c */ /* 0x000fda0003f24070 */
[----:B------:R-:W-:-:S04]  /*0b20*/  @!P1 IADD3 R30, PT, PT, R30, -R17, RZ ;  /* 0x800000111e1e9210 */ /* 0x000fc80007ffe0ff */
[----:B------:R-:W-:Y:S01]  /*0b30*/  ISETP.GT.U32.AND P1, PT, R8, R30, PT ;  /* 0x0000001e0800720c */ /* 0x000fe20003f24070 */
[----:B-----5:R0:W-:Y:S02]  /*0b40*/  STS [R45+UR7], R27 ;  /* 0x0000001b2d007988 */ /* 0x0201e40008000807 */
[----:B0-----:R-:W-:-:S04]  /*0b50*/  IMAD.HI.U32 R27, R14, R31, RZ ;  /* 0x0000001f0e1b7227 */ /* 0x001fc800078e00ff */
[----:B------:R-:W-:-:S04]  /*0b60*/  IMAD.MOV R27, RZ, RZ, -R27 ;  /* 0x000000ffff1b7224 */ /* 0x000fc800078e0a1b */
[----:B------:R-:W-:-:S05]  /*0b70*/  IMAD R27, R17, R27, R31 ;  /* 0x0000001b111b7224 */ /* 0x000fca00078e021f */
[----:B------:R-:W-:Y:S01]  /*0b80*/  ISETP.GT.U32.AND P2, PT, R8, R27, PT ;  /* 0x0000001b0800720c */ /* 0x000fe20003f44070 */
[----:B------:R-:W-:Y:S01]  /*0b90*/  IMAD R31, R23, R19, 0x4 ;  /* 0x00000004171f7424 */ /* 0x000fe200078e0213 */
[----:B------:R-:W-:-:S11]  /*0ba0*/  @!P1 IADD3 R30, PT, PT, R30, -R17, RZ ;  /* 0x800000111e1e9210 */ /* 0x000fd60007ffe0ff */
[----:B------:R-:W-:Y:S01]  /*0bb0*/  @!P2 IMAD.IADD R27, R27, 0x1, -R17 ;  /* 0x000000011b1ba824 */ /* 0x000fe200078e0a11 */
[----:B------:R-:W-:-:S04]  /*0bc0*/  ISETP.GE.AND P2, PT, R16, RZ, PT ;  /* 0x000000ff1000720c */ /* 0x000fc80003f46270 */
[----:B------:R-:W-:Y:S01]  /*0bd0*/  ISETP.GT.U32.AND P3, PT, R8, R27, PT ;  /* 0x0000001b0800720c */ /* 0x000fe20003f64070 */
[----:B------:R-:W-:Y:S01]  /*0be0*/  IMAD R33, R23, R19, 0x8 ;  /* 0x0000000817217424 */ /* 0x000fe200078e0213 */
[----:B------:R-:W-:-:S11]  /*0bf0*/  ISETP.GE.AND P1, PT, R20, RZ, PT ;  /* 0x000000ff1400720c */ /* 0x000fd60003f26270 */
[----:B------:R-:W-:Y:S01]  /*0c00*/  @!P3 IMAD.IADD R27, R27, 0x1, -R17 ;  /* 0x000000011b1bb824 */ /* 0x000fe200078e0a11 */
[----:B------:R-:W-:-:S05]  /*0c10*/  LEA R17, R21, 0x8, 0x3 ;  /* 0x0000000815117811 */ /* 0x000fca00078e18ff */
[--C-:B------:R-:W-:Y:S01]  /*0c20*/  IMAD R17, R17, UR16, R37.reuse ;  /* 0x0000001011117c24 */ /* 0x100fe2000f8e0225 */
[----:B--2---:R0:W-:Y:S02]  /*0c30*/  STS [R35+UR7], R41 ;  /* 0x0000002923007988 */ /* 0x0041e40008000807 */
[--C-:B0-----:R-:W-:Y:S02]  /*0c40*/  IMAD R35, R31, UR16, R37.reuse ;  /* 0x000000101f237c24 */ /* 0x101fe4000f8e0225 */
[-C--:B------:R-:W-:Y:S02]  /*0c50*/  IMAD R31, R23, R19.reuse, 0xc ;  /* 0x0000000c171f7424 */ /* 0x080fe400078e0213 */
[----:B------:R-:W-:Y:S01]  /*0c60*/  IMAD R23, R39, R19, 0x4 ;  /* 0x0000000427177424 */ /* 0x000fe200078e0213 */
[----:B---3--:R0:W-:Y:S02]  /*0c70*/  STS [R35+UR7], R34 ;  /* 0x0000002223007988 */ /* 0x0081e40008000807 */
[----:B0-----:R-:W-:Y:S01]  /*0c80*/  MOV R34, R30 ;  /* 0x0000001e00227202 */ /* 0x001fe20000000f00 */
[----:B------:R-:W-:-:S04]  /*0c90*/  IMAD R35, R23, UR16, R37 ;  /* 0x0000001017237c24 */ /* 0x000fc8000f8e0225 */
[----:B------:R-:W-:Y:S01]  /*0ca0*/  @!P2 IMAD.MOV R34, RZ, RZ, -R34 ;  /* 0x000000ffff22a224 */ /* 0x000fe200078e0a22 */
[----:B----4-:R0:W-:Y:S04]  /*0cb0*/  STS [R35+UR7], R32 ;  /* 0x0000002023007988 */ /* 0x0101e80008000807 */
[----:B------:R-:W-:Y:S01]  /*0cc0*/  SEL R34, R25, R34, !P0 ;  /* 0x0000002219227207 */ /* 0x000fe20004000000 */
[----:B------:R-:W-:Y:S01]  /*0cd0*/  IMAD R37, R33, UR16, R37 ;  /* 0x0000001021257c24 */ /* 0x000fe2000f8e0225 */
[----:B0-----:R-:W-:-:S03]  /*0ce0*/  MOV R32, R27 ;  /* 0x0000001b00207202 */ /* 0x001fc60000000f00 */
[----:B------:R-:W-:Y:S01]  /*0cf0*/  VIADD R33, R34, UR12 ;  /* 0x0000000c22217c36 */ /* 0x000fe20008000000 */
[----:B------:R-:W-:Y:S01]  /*0d00*/  SHF.L.U32 R30, R0, 0x2, RZ ;  /* 0x00000002001e7819 */ /* 0x000fe200000006ff */
[----:B------:R-:W-:-:S03]  /*0d10*/  @!P1 IMAD.MOV R32, RZ, RZ, -R32 ;  /* 0x000000ffff209224 */ /* 0x000fc600078e0a20 */
[----:B------:R-:W-:Y:S02]  /*0d20*/  VIMNMX R27, PT, PT, R33, R42, PT ;  /* 0x0000002a211b7248 */ /* 0x000fe40003fe0100 */
[----:B------:R-:W-:Y:S02]  /*0d30*/  LEA R23, R21, 0xc, 0x3 ;  /* 0x0000000c15177811 */ /* 0x000fe400078e18ff */
[----:B------:R-:W-:Y:S01]  /*0d40*/  SEL R41, R25, R32, !P0 ;  /* 0x0000002019297207 */ /* 0x000fe20004000000 */
[--C-:B------:R-:W-:Y:S01]  /*0d50*/  IMAD R21, R31, UR16, R30.reuse ;  /* 0x000000101f157c24 */ /* 0x100fe2000f8e021e */
[----:B------:R-:W-:Y:S01]  /*0d60*/  VIMNMX R31, PT, PT, R33, R36, PT ;  /* 0x00000024211f7248 */ /* 0x000fe20003fe0100 */
[----:B------:R-:W-:Y:S01]  /*0d70*/  IMAD R19, R39, R19, 0xc ;  /* 0x0000000c27137424 */ /* 0x000fe200078e0213 */
[----:B------:R-:W-:Y:S02]  /*0d80*/  IADD3 R33, PT, PT, R6, R27, RZ ;  /* 0x0000001b06217210 */ /* 0x000fe40007ffe0ff */
[----:B------:R-:W-:Y:S01]  /*0d90*/  IADD3 R41, PT, PT, R41, UR12, RZ ;  /* 0x0000000c29297c10 */ /* 0x000fe2000fffe0ff */
[----:B------:R-:W-:-:S02]  /*0da0*/  IMAD R23, R23, UR16, R30 ;  /* 0x0000001017177c24 */ /* 0x000fc4000f8e021e */
[----:B------:R-:W-:Y:S01]  /*0db0*/  IMAD R19, R19, UR16, R30 ;  /* 0x0000001013137c24 */ /* 0x000fe2000f8e021e */
[C---:B------:R-:W-:Y:S01]  /*0dc0*/  VIMNMX R30, PT, PT, R41.reuse, R44, PT ;  /* 0x0000002c291e7248 */ /* 0x040fe20003fe0100 */
[----:B------:R-:W-:Y:S01]  /*0dd0*/  IMAD.IADD R35, R6, 0x1, R31 ;  /* 0x0000000106237824 */ /* 0x000fe200078e021f */
[----:B------:R-:W-:Y:S01]  /*0de0*/  VIMNMX R41, PT, PT, R41, R38, PT ;  /* 0x0000002629297248 */ /* 0x000fe20003fe0100 */
[----:B------:R-:W-:Y:S01]  /*0df0*/  IMAD.WIDE R32, R33, 0x4, R28 ;  /* 0x0000000421207825 */ /* 0x000fe200078e021c */
[----:B------:R0:W-:Y:S03]  /*0e00*/  STS [R13+UR7], R43 ;  /* 0x0000002b0d007988 */ /* 0x0001e60008000807 */
[----:B------:R-:W-:Y:S01]  /*0e10*/  IMAD.IADD R25, R7, 0x1, R27 ;  /* 0x0000000107197824 */ /* 0x000fe200078e021b */
[----:B------:R1:W2:Y:S01]  /*0e20*/  LDG.E R39, desc[UR14][R32.64] ;  /* 0x0000000e20277981 */ /* 0x0002a2000c1e1900 */
[----:B------:R-:W-:Y:S01]  /*0e30*/  IMAD.WIDE R34, R35, 0x4, R28 ;  /* 0x0000000423227825 */ /* 0x000fe200078e021c */
[----:B------:R-:W-:-:S02]  /*0e40*/  IADD3 R31, PT, PT, R7, R31, RZ ;  /* 0x0000001f071f7210 */ /* 0x000fc40007ffe0ff */
[C---:B------:R-:W-:Y:S01]  /*0e50*/  IADD3 R45, PT, PT, R6.reuse, R30, RZ ;  /* 0x0000001e062d7210 */ /* 0x040fe20007ffe0ff */
[----:B0-----:R-:W-:Y:S01]  /*0e60*/  IMAD.IADD R43, R6, 0x1, R41 ;  /* 0x00000001062b7824 */ /* 0x001fe200078e0229 */
[----:B------:R0:W3:Y:S01]  /*0e70*/  LDG.E R27, desc[UR14][R34.64] ;  /* 0x0000000e221b7981 */ /* 0x0000e2000c1e1900 */
[----:B-1----:R-:W-:-:S05]  /*0e80*/  IMAD.WIDE R32, R25, 0x4, R28 ;  /* 0x0000000419207825 */ /* 0x002fca00078e021c */
[----:B------:R1:W4:Y:S01]  /*0e90*/  LDG.E R25, desc[UR14][R32.64] ;  /* 0x0000000e20197981 */ /* 0x000322000c1e1900 */
[----:B0-----:R-:W-:-:S04]  /*0ea0*/  IMAD.WIDE R34, R43, 0x4, R28 ;  /* 0x000000042b227825 */ /* 0x001fc800078e021c */
[----:B------:R-:W-:Y:S02]  /*0eb0*/  IMAD.IADD R43, R7, 0x1, R30 ;  /* 0x00000001072b7824 */ /* 0x000fe400078e021e */
[--C-:B------:R-:W-:Y:S01]  /*0ec0*/  IMAD.WIDE R30, R31, 0x4, R28.reuse ;  /* 0x000000041f1e7825 */ /* 0x100fe200078e021c */
[----:B------:R-:W5:Y:S03]  /*0ed0*/  LDG.E R34, desc[UR14][R34.64] ;  /* 0x0000000e22227981 */ /* 0x000f66000c1e1900 */
[--C-:B-1----:R-:W-:Y:S01]  /*0ee0*/  IMAD.WIDE R32, R45, 0x4, R28.reuse ;  /* 0x000000042d207825 */ /* 0x102fe200078e021c */
[----:B------:R-:W-:Y:S02]  /*0ef0*/  IADD3 R45, PT, PT, R7, R41, RZ ;  /* 0x00000029072d7210 */ /* 0x000fe40007ffe0ff */
[----:B------:R0:W5:Y:S04]  /*0f00*/  LDG.E R41, desc[UR14][R30.64] ;  /* 0x0000000e1e297981 */ /* 0x000168000c1e1900 */
[----:B------:R-:W5:Y:S01]  /*0f10*/  LDG.E R32, desc[UR14][R32.64] ;  /* 0x0000000e20207981 */ /* 0x000f62000c1e1900 */
[----:B0-----:R-:W-:-:S04]  /*0f20*/  IMAD.WIDE R30, R43, 0x4, R28 ;  /* 0x000000042b1e7825 */ /* 0x001fc800078e021c */
[----:B------:R-:W-:Y:S01]  /*0f30*/  IMAD.WIDE R28, R45, 0x4, R28 ;  /* 0x000000042d1c7825 */ /* 0x000fe200078e021c */
[----:B------:R-:W5:Y:S05]  /*0f40*/  LDG.E R43, desc[UR14][R30.64] ;  /* 0x0000000e1e2b7981 */ /* 0x000f6a000c1e1900 */
[----:B------:R-:W5:Y:S01]  /*0f50*/  LDG.E R28, desc[UR14][R28.64] ;  /* 0x0000000e1c1c7981 */ /* 0x000f62000c1e1900 */
[----:B------:R-:W-:-:S04]  /*0f60*/  UIADD3 UR20, UPT, UPT, UR20, 0x4, URZ ;  /* 0x0000000414147890 */ /* 0x000fc8000fffe0ff */
[----:B------:R-:W-:Y:S01]  /*0f70*/  UISETP.NE.AND UP0, UPT, UR20, URZ, UPT ;  /* 0x000000ff1400728c */ /* 0x000fe2000bf05270 */
[C---:B------:R-:W-:Y:S01]  /*0f80*/  IMAD R15, R9.reuse, 0x4, R15 ;  /* 0x00000004090f7824 */ /* 0x040fe200078e020f */
[C---:B------:R-:W-:Y:S01]  /*0f90*/  LEA R16, R9.reuse, R16, 0x2 ;  /* 0x0000001009107211 */ /* 0x040fe200078e10ff */
        /* <DEDUP_REMOVED lines=9> */
[----:B------:R-:W-:Y:S01]  /*1030*/  LEA R44, R9, R44, 0x2 ;  /* 0x0000002c092c7211 */ /* 0x000fe200078e10ff */
[----:B--2---:R0:W-:Y:S04]  /*1040*/  STS [R17+UR7], R39 ;  /* 0x0000002711007988 */ /* 0x0041e80008000807 */
[----:B---3--:R0:W-:Y:S04]  /*1050*/  STS [R37+UR7], R27 ;  /* 0x0000001b25007988 */ /* 0x0081e80008000807 */
[----:B----4-:R0:W-:Y:S04]  /*1060*/  STS [R10+UR7], R25 ;  /* 0x000000190a007988 */ /* 0x0101e80008000807 */
[----:B-----5:R0:W-:Y:S04]  /*1070*/  STS [R12+UR7], R41 ;  /* 0x000000290c007988 */ /* 0x0201e80008000807 */
[----:B------:R0:W-:Y:S04]  /*1080*/  STS [R23+UR7], R32 ;  /* 0x0000002017007988 */ /* 0x0001e80008000807 */
[----:B------:R0:W-:Y:S04]  /*1090*/  STS [R21+UR7], R34 ;  /* 0x0000002215007988 */ /* 0x0001e80008000807 */
[----:B------:R0:W-:Y:S04]  /*10a0*/  STS [R19+UR7], R43 ;  /* 0x0000002b13007988 */ /* 0x0001e80008000807 */
[----:B------:R0:W-:Y:S01]  /*10b0*/  STS [R11+UR7], R28 ;  /* 0x0000001c0b007988 */ /* 0x0001e20008000807 */
[----:B------:R-:W-:Y:S01]  /*10c0*/  ULEA UR7, UR16, UR7, 0x4 ;  /* 0x0000000710077291 */ /* 0x000fe2000f8e20ff */
[----:B------:R-:W-:Y:S11]  /*10d0*/  BRA.U UP0, `(.L_x_2) ;  /* 0xfffffff5001c7547 */ /* 0x000ff6000b83ffff */
[----:B------:R-:W-:-:S07]  /*10e0*/  IMAD.U32 R9, RZ, RZ, UR13 ;  /* 0x0000000dff097e24 */ /* 0x000fce000f8e00ff */
.L_x_1:
[----:B------:R-:W-:-:S09]  /*10f0*/  ULOP3.LUT UP0, UR5, UR10, 0x3, URZ, 0xc0, !UPT ;  /* 0x000000030a057892 */ /* 0x000fd2000f80c0ff */
[----:B------:R-:W-:Y:S05]  /*1100*/  BRA.U !UP0, `(.L_x_0) ;  /* 0x00000009088c7547 */ /* 0x000fea000b800000 */
[----:B------:R-:W-:Y:S01]  /*1110*/  UISETP.NE.AND UP0, UPT, UR5, 0x1, UPT ;  /* 0x000000010500788c */ /* 0x000fe2000bf05270 */
[----:B------:R-:W-:Y:S01]  /*1120*/  IMAD R8, R2, UR16, RZ ;  /* 0x0000001002087c24 */ /* 0x000fe2000f8e02ff */
[----:B------:R-:W-:Y:S02]  /*1130*/  USHF.L.U32 UR7, UR16, 0x1, URZ ;  /* 0x0000000110077899 */ /* 0x000fe400080006ff */
[----:B------:R-:W-:Y:S01]  /*1140*/  UIMAD UR4, UR9, UR16, URZ ;  /* 0x00000010090472a4 */ /* 0x000fe2000f8e02ff */
[----:B------:R-:W-:Y:S01]  /*1150*/  IMAD R8, R8, UR10, RZ ;  /* 0x0000000a08087c24 */ /* 0x000fe2000f8e02ff */
[----:B------:R-:W-:Y:S02]  /*1160*/  ULOP3.LUT UR6, UR10, 0x1, URZ, 0xc0, !UPT ;  /* 0x000000010a067892 */ /* 0x000fe4000f8ec0ff */
[----:B------:R-:W-:Y:S01]  /*1170*/  IMAD R3, R3, UR7, RZ ;  /* 0x0000000703037c24 */ /* 0x000fe2000f8e02ff */
[----:B------:R-:W-:Y:S02]  /*1180*/  UIMAD UR8, UR16, UR10, URZ ;  /* 0x0000000a100872a4 */ /* 0x000fe4000f8e02ff */
[----:B------:R-:W-:Y:S01]  /*1190*/  UISETP.NE.U32.AND UP1, UPT, UR6, 0x1, UPT ;  /* 0x000000010600788c */ /* 0x000fe2000bf25070 */
[----:B------:R-:W-:Y:S01]  /*11a0*/  IMAD R3, R3, UR10, RZ ;  /* 0x0000000a03037c24 */ /* 0x000fe2000f8e02ff */
[----:B------:R-:W-:Y:S01]  /*11b0*/  UIMAD UR4, UR4, UR10, URZ ;  /* 0x0000000a040472a4 */ /* 0x000fe2000f8e02ff */
[----:B------:R-:W-:Y:S11]  /*11c0*/  BRA.U !UP0, `(.L_x_3) ;  /* 0x00000005087c7547 */ /* 0x000ff6000b800000 */
[----:B0-----:R-:W-:Y:S01]  /*11d0*/  MOV R10, UR10 ;  /* 0x0000000a000a7c02 */ /* 0x001fe20008000f00 */
[----:B------:R-:W-:Y:S01]  /*11e0*/  IMAD R13, R9, UR16, R0 ;  /* 0x00000010090d7c24 */ /* 0x000fe2000f8e0200 */
[----:B------:R-:W-:Y:S02]  /*11f0*/  MOV R16, UR4 ;  /* 0x0000000400107c02 */ /* 0x000fe40008000f00 */
[----:B------:R-:W-:Y:S02]  /*1200*/  IABS R17, R10 ;  /* 0x0000000a00117213 */ /* 0x000fe40000000000 */
[----:B------:R-:W-:Y:S02]  /*1210*/  IABS R12, R13 ;  /* 0x0000000d000c7213 */ /* 0x000fe40000000000 */
[----:B------:R-:W0:Y:S01]  /*1220*/  I2F.RP R14, R17 ;  /* 0x00000011000e7306 */ /* 0x000e220000209400 */
[----:B------:R-:W-:Y:S02]  /*1230*/  ISETP.NE.AND P3, PT, RZ, UR10, PT ;  /* 0x0000000aff007c0c */ /* 0x000fe4000bf65270 */
[----:B------:R-:W-:-:S05]  /*1240*/  LOP3.LUT R21, RZ, UR10, RZ, 0x33, !PT ;  /* 0x0000000aff157c12 */ /* 0x000fca000f8e33ff */
[----:B0-----:R-:W0:Y:S02]  /*1250*/  MUFU.RCP R14, R14 ;  /* 0x0000000e000e7308 */ /* 0x001e240000001000 */
[----:B0-----:R-:W-:-:S06]  /*1260*/  VIADD R15, R14, 0xffffffe ;  /* 0x0ffffffe0e0f7836 */ /* 0x001fcc0000000000 */
[----:B------:R-:W0:Y:S02]  /*1270*/  F2I.FTZ.U32.TRUNC.NTZ R11, R15 ;  /* 0x0000000f000b7305 */ /* 0x000e24000021f000 */
[----:B0-----:R-:W-:-:S05]  /*1280*/  IADD3 R10, PT, PT, RZ, -R11, RZ ;  /* 0x8000000bff0a7210 */ /* 0x001fca0007ffe0ff */
[----:B------:R-:W-:Y:S02]  /*1290*/  IMAD R19, R10, R17, RZ ;  /* 0x000000110a137224 */ /* 0x000fe400078e02ff */
[----:B------:R-:W-:-:S04]  /*12a0*/  IMAD.MOV.U32 R10, RZ, RZ, RZ ;  /* 0x000000ffff0a7224 */ /* 0x000fc800078e00ff */
[----:B------:R-:W-:Y:S01]  /*12b0*/  IMAD.HI.U32 R19, R11, R19, R10 ;  /* 0x000000130b137227 */ /* 0x000fe200078e000a */
[----:B------:R-:W-:-:S04]  /*12c0*/  IADD3 R11, PT, PT, R13, UR16, RZ ;  /* 0x000000100d0b7c10 */ /* 0x000fc8000fffe0ff */
[----:B------:R-:W-:Y:S01]  /*12d0*/  IABS R14, R11 ;  /* 0x0000000b000e7213 */ /* 0x000fe20000000000 */
[----:B------:R-:W-:-:S04]  /*12e0*/  IMAD.HI.U32 R10, R19, R12, RZ ;  /* 0x0000000c130a7227 */ /* 0x000fc800078e00ff */
[----:B------:R-:W-:-:S04]  /*12f0*/  IMAD.MOV R15, RZ, RZ, -R10 ;  /* 0x000000ffff0f7224 */ /* 0x000fc800078e0a0a */
[----:B------:R-:W-:Y:S02]  /*1300*/  IMAD R10, R17, R15, R12 ;  /* 0x0000000f110a7224 */ /* 0x000fe400078e020c */
[----:B------:R-:W-:-:S03]  /*1310*/  IMAD.HI.U32 R12, R19, R14, RZ ;  /* 0x0000000e130c7227 */ /* 0x000fc600078e00ff */
[----:B------:R-:W-:Y:S02]  /*1320*/  ISETP.GT.U32.AND P0, PT, R17, R10, PT ;  /* 0x0000000a1100720c */ /* 0x000fe40003f04070 */
[----:B------:R-:W-:-:S05]  /*1330*/  IADD3 R15, PT, PT, -R12, RZ, RZ ;  /* 0x000000ff0c0f7210 */ /* 0x000fca0007ffe1ff */
[----:B------:R-:W-:-:S05]  /*1340*/  IMAD R14, R17, R15, R14 ;  /* 0x0000000f110e7224 */ /* 0x000fca00078e020e */
[----:B------:R-:W-:Y:S01]  /*1350*/  ISETP.GT.U32.AND P1, PT, R17, R14, PT ;  /* 0x0000000e1100720c */ /* 0x000fe20003f24070 */
[----:B------:R-:W-:-:S05]  /*1360*/  @!P0 IMAD.IADD R10, R10, 0x1, -R17 ;  /* 0x000000010a0a8824 */ /* 0x000fca00078e0a11 */
[----:B------:R-:W-:-:S07]  /*1370*/  ISETP.GT.U32.AND P0, PT, R17, R10, PT ;  /* 0x0000000a1100720c */ /* 0x000fce0003f04070 */
[----:B------:R-:W-:Y:S02]  /*1380*/  @!P1 IADD3 R14, PT, PT, R14, -R17, RZ ;  /* 0x800000110e0e9210 */ /* 0x000fe40007ffe0ff */
[----:B------:R-:W-:Y:S02]  /*1390*/  ISETP.GE.AND P1, PT, R13, RZ, PT ;  /* 0x000000ff0d00720c */ /* 0x000fe40003f26270 */
[----:B------:R-:W-:Y:S02]  /*13a0*/  ISETP.GT.U32.AND P2, PT, R17, R14, PT ;  /* 0x0000000e1100720c */ /* 0x000fe40003f44070 */
[----:B------:R-:W-:Y:S01]  /*13b0*/  @!P0 IMAD.IADD R10, R10, 0x1, -R17 ;  /* 0x000000010a0a8824 */ /* 0x000fe200078e0a11 */
[----:B------:R-:W-:-:S04]  /*13c0*/  ISETP.GE.AND P0, PT, R11, RZ, PT ;  /* 0x000000ff0b00720c */ /* 0x000fc80003f06270 */
[----:B------:R-:W-:Y:S02]  /*13d0*/  MOV R12, R10 ;  /* 0x0000000a000c7202 */ /* 0x000fe40000000f00 */
[----:B------:R-:W0:Y:S03]  /*13e0*/  LDC.64 R10, c[0x0][0x388] ;  /* 0x0000e200ff0a7b82 */ /* 0x000e260000000a00 */
[----:B------:R-:W-:Y:S02]  /*13f0*/  @!P1 IMAD.MOV R12, RZ, RZ, -R12 ;  /* 0x000000ffff0c9224 */ /* 0x000fe400078e0a0c */
[----:B------:R-:W-:Y:S01]  /*1400*/  @!P2 IMAD.IADD R14, R14, 0x1, -R17 ;  /* 0x000000010e0ea824 */ /* 0x000fe200078e0a11 */
[----:B------:R-:W-:Y:S02]  /*1410*/  LEA R17, R16, R13, 0x1 ;  /* 0x0000000d10117211 */ /* 0x000fe400078e08ff */
[----:B------:R-:W-:Y:S01]  /*1420*/  SEL R12, R21, R12, !P3 ;  /* 0x0000000c150c7207 */ /* 0x000fe20005800000 */
[----:B------:R-:W-:-:S02]  /*1430*/  IMAD.MOV.U32 R16, RZ, RZ, R14 ;  /* 0x000000ffff107224 */ /* 0x000fc400078e000e */
[----:B------:R-:W-:Y:S01]  /*1440*/  VIADD R19, R17, UR8 ;  /* 0x0000000811137c36 */ /* 0x000fe20008000000 */
[----:B------:R-:W-:Y:S02]  /*1450*/  IADD3 R12, PT, PT, R12, UR12, RZ ;  /* 0x0000000c0c0c7c10 */ /* 0x000fe4000fffe0ff */
[----:B------:R-:W-:Y:S02]  /*1460*/  @!P0 IADD3 R16, PT, PT, -R16, RZ, RZ ;  /* 0x000000ff10108210 */ /* 0x000fe40007ffe1ff */
[C---:B------:R-:W-:Y:S02]  /*1470*/  VIMNMX R14, PT, PT, R12.reuse, R17, PT ;  /* 0x000000110c0e7248 */ /* 0x040fe40003fe0100 */
[----:B------:R-:W-:Y:S02]  /*1480*/  SEL R16, R21, R16, !P3 ;  /* 0x0000001015107207 */ /* 0x000fe40005800000 */
[----:B------:R-:W-:Y:S01]  /*1490*/  VIMNMX R15, PT, PT, R12, R19, PT ;  /* 0x000000130c0f7248 */ /* 0x000fe20003fe0100 */
[--C-:B------:R-:W-:Y:S01]  /*14a0*/  IMAD.IADD R21, R6, 0x1, R14.reuse ;  /* 0x0000000106157824 */ /* 0x100fe200078e020e */
[----:B------:R-:W-:Y:S01]  /*14b0*/  IADD3 R16, PT, PT, R16, UR12, RZ ;  /* 0x0000000c10107c10 */ /* 0x000fe2000fffe0ff */
[----:B------:R-:W-:Y:S01]  /*14c0*/  IMAD.IADD R27, R7, 0x1, R14 ;  /* 0x00000001071b7824 */ /* 0x000fe200078e020e */
[----:B------:R-:W-:Y:S01]  /*14d0*/  IADD3 R25, PT, PT, R6, R15, RZ ;  /* 0x0000000f06197210 */ /* 0x000fe20007ffe0ff */
[----:B0-----:R-:W-:Y:S01]  /*14e0*/  IMAD.WIDE R20, R21, 0x4, R10 ;  /* 0x0000000415147825 */ /* 0x001fe200078e020a */
[----:B------:R-:W-:-:S02]  /*14f0*/  VIADDMNMX R14, R17, UR16, R16, PT ;  /* 0x00000010110e7c46 */ /* 0x000fc4000b800110 */
[----:B------:R-:W-:Y:S01]  /*1500*/  VIADDMNMX R16, R19, UR16, R16, PT ;  /* 0x0000001013107c46 */ /* 0x000fe2000b800110 */
[----:B------:R-:W-:Y:S01]  /*1510*/  IMAD.IADD R15, R7, 0x1, R15 ;  /* 0x00000001070f7824 */ /* 0x000fe200078e020f */
[CC--:B------:R-:W-:Y:S01]  /*1520*/  IADD3 R17, PT, PT, R6.reuse, R14.reuse, RZ ;  /* 0x0000000e06117210 */ /* 0x0c0fe20007ffe0ff */
[----:B------:R-:W-:Y:S01]  /*1530*/  IMAD.WIDE R24, R25, 0x4, R10 ;  /* 0x0000000419187825 */ /* 0x000fe200078e020a */
[----:B------:R-:W-:Y:S01]  /*1540*/  IADD3 R29, PT, PT, R7, R14, RZ ;  /* 0x0000000e071d7210 */ /* 0x000fe20007ffe0ff */
[----:B------:R0:W2:Y:S02]  /*1550*/  LDG.E R22, desc[UR14][R20.64] ;  /* 0x0000000e14167981 */ /* 0x0000a4000c1e1900 */
[----:B------:R-:W-:Y:S02]  /*1560*/  IMAD.IADD R19, R6, 0x1, R16 ;  /* 0x0000000106137824 */ /* 0x000fe400078e0210 */
[----:B------:R-:W-:Y:S01]  /*1570*/  IMAD.WIDE R26, R27, 0x4, R10 ;  /* 0x000000041b1a7825 */ /* 0x000fe200078e020a */
[----:B------:R-:W3:Y:S03]  /*1580*/  LDG.E R12, desc[UR14][R24.64] ;  /* 0x0000000e180c7981 */ /* 0x000ee6000c1e1900 */
[----:B------:R-:W-:Y:S01]  /*1590*/  IMAD.IADD R31, R7, 0x1, R16 ;  /* 0x00000001071f7824 */ /* 0x000fe200078e0210 */
[----:B------:R1:W4:Y:S01]  /*15a0*/  LDG.E R23, desc[UR14][R26.64] ;  /* 0x0000000e1a177981 */ /* 0x000322000c1e1900 */
[----:B------:R-:W-:-:S04]  /*15b0*/  IMAD.WIDE R14, R15, 0x4, R10 ;  /* 0x000000040f0e7825 */ /* 0x000fc800078e020a */
[--C-:B------:R-:W-:Y:S02]  /*15c0*/  IMAD.WIDE R16, R17, 0x4, R10.reuse ;  /* 0x0000000411107825 */ /* 0x100fe400078e020a */
[----:B------:R-:W5:Y:S02]  /*15d0*/  LDG.E R15, desc[UR14][R14.64] ;  /* 0x0000000e0e0f7981 */ /* 0x000f64000c1e1900 */
[--C-:B------:R-:W-:Y:S02]  /*15e0*/  IMAD.WIDE R18, R19, 0x4, R10.reuse ;  /* 0x0000000413127825 */ /* 0x100fe400078e020a */
[----:B------:R1:W5:Y:S02]  /*15f0*/  LDG.E R16, desc[UR14][R16.64] ;  /* 0x0000000e10107981 */ /* 0x000364000c1e1900 */
[--C-:B0-----:R-:W-:Y:S02]  /*1600*/  IMAD.WIDE R20, R29, 0x4, R10.reuse ;  /* 0x000000041d147825 */ /* 0x101fe400078e020a */
[----:B------:R0:W5:Y:S02]  /*1610*/  LDG.E R18, desc[UR14][R18.64] ;  /* 0x0000000e12127981 */ /* 0x000164000c1e1900 */
[----:B------:R-:W-:-:S02]  /*1620*/  IMAD.WIDE R10, R31, 0x4, R10 ;  /* 0x000000041f0a7825 */ /* 0x000fc400078e020a */
[----:B------:R-:W5:Y:S04]  /*1630*/  LDG.E R20, desc[UR14][R20.64] ;  /* 0x0000000e14147981 */ /* 0x000f68000c1e1900 */
[----:B------:R0:W5:Y:S01]  /*1640*/  LDG.E R24, desc[UR14][R10.64] ;  /* 0x0000000e0a187981 */ /* 0x000162000c1e1900 */
[----:B------:R-:W0:Y:S08]  /*1650*/  S2UR UR6, SR_CgaCtaId ;  /* 0x00000000000679c3 */ /* 0x000e300000008800 */
[----:B------:R-:W0:Y:S01]  /*1660*/  LDC R28, c[0x0][0x360] ;  /* 0x0000d800ff1c7b82 */ /* 0x000e220000000800 */
[----:B------:R-:W-:Y:S01]  /*1670*/  UMOV UR5, 0x400 ;  /* 0x0000040000057882 */ /* 0x000fe20000000000 */
[----:B------:R-:W-:Y:S01]  /*1680*/  LEA R13, R8, R13, 0x1 ;  /* 0x0000000d080d7211 */ /* 0x000fe200078e08ff */
[----:B-1----:R-:W-:Y:S01]  /*1690*/  IMAD.U32 R26, RZ, RZ, UR8 ;  /* 0x00000008ff1a7e24 */ /* 0x002fe2000f8e00ff */
[----:B0-----:R-:W-:-:S06]  /*16a0*/  ULEA UR5, UR6, UR5, 0x18 ;  /* 0x0000000506057291 */ /* 0x001fcc000f8ec0ff */
[----:B------:R-:W-:-:S04]  /*16b0*/  LEA R25, R13, UR5, 0x2 ;  /* 0x000000050d197c11 */ /* 0x000fc8000f8e10ff */
[-C--:B------:R-:W-:Y:S01]  /*16c0*/  LEA R17, R28, R25.reuse, 0x2 ;  /* 0x000000191c117211 */ /* 0x080fe200078e10ff */
[C---:B------:R-:W-:Y:S01]  /*16d0*/  IMAD R14, R3.reuse, 0x4, R25 ;  /* 0x00000004030e7824 */ /* 0x040fe200078e0219 */
[C---:B------:R-:W-:Y:S02]  /*16e0*/  LEA R13, R26.reuse, R25, 0x2 ;  /* 0x000000191a0d7211 */ /* 0x040fe400078e10ff */
[----:B------:R-:W-:Y:S01]  /*16f0*/  LEA R19, R3, R17, 0x2 ;  /* 0x0000001103137211 */ /* 0x000fe200078e10ff */
[C---:B------:R-:W-:Y:S02]  /*1700*/  IMAD R10, R26.reuse, 0x4, R14 ;  /* 0x000000041a0a7824 */ /* 0x040fe400078e020e */
[C---:B------:R-:W-:Y:S01]  /*1710*/  IMAD R11, R26.reuse, 0x4, R17 ;  /* 0x000000041a0b7824 */ /* 0x040fe200078e0211 */
[----:B------:R-:W-:Y:S01]  /*1720*/  LEA R21, R26, R19, 0x2 ;  /* 0x000000131a157211 */ /* 0x000fe200078e10ff */
[----:B------:R-:W-:Y:S01]  /*1730*/  VIADD R9, R9, 0x2 ;  /* 0x0000000209097836 */ /* 0x000fe20000000000 */
[----:B--2---:R1:W-:Y:S04]  /*1740*/  STS [R25], R22 ;  /* 0x0000001619007388 */ /* 0x0043e80000000800 */
[----:B---3--:R1:W-:Y:S04]  /*1750*/  STS [R13], R12 ;  /* 0x0000000c0d007388 */ /* 0x0083e80000000800 */
[----:B----4-:R1:W-:Y:S04]  /*1760*/  STS [R14], R23 ;  /* 0x000000170e007388 */ /* 0x0103e80000000800 */
[----:B-----5:R1:W-:Y:S04]  /*1770*/  STS [R10], R15 ;  /* 0x0000000f0a007388 */ /* 0x0203e80000000800 */
[----:B------:R1:W-:Y:S04]  /*1780*/  STS [R17], R16 ;  /* 0x0000001011007388 */ /* 0x0003e80000000800 */
[----:B------:R1:W-:Y:S04]  /*1790*/  STS [R11], R18 ;  /* 0x000000120b007388 */ /* 0x0003e80000000800 */
[----:B------:R1:W-:Y:S04]  /*17a0*/  STS [R19], R20 ;  /* 0x0000001413007388 */ /* 0x0003e80000000800 */
[----:B------:R1:W-:Y:S02]  /*17b0*/  STS [R21], R24 ;  /* 0x0000001815007388 */ /* 0x0003e40000000800 */
.L_x_3:
[----:B------:R-:W-:Y:S05]  /*17c0*/  BRA.U UP1, `(.L_x_0) ;  /* 0x0000000101dc7547 */ /* 0x000fea000b800000 */
[----:B01----:R-:W-:Y:S01]  /*17d0*/  MOV R10, UR10 ;  /* 0x0000000a000a7c02 */ /* 0x003fe20008000f00 */
[----:B------:R-:W-:Y:S01]  /*17e0*/  IMAD R21, R9, UR16, R0 ;  /* 0x0000001009157c24 */ /* 0x000fe2000f8e0200 */
[----:B------:R-:W-:Y:S02]  /*17f0*/  ISETP.NE.AND P2, PT, RZ, UR10, PT ;  /* 0x0000000aff007c0c */ /* 0x000fe4000bf45270 */
[----:B------:R-:W-:Y:S01]  /*1800*/  IABS R12, R10 ;  /* 0x0000000a000c7213 */ /* 0x000fe20000000000 */
[----:B------:R-:W-:Y:S01]  /*1810*/  IMAD.MOV.U32 R10, RZ, RZ, RZ ;  /* 0x000000ffff0a7224 */ /* 0x000fe200078e00ff */
[----:B------:R-:W-:Y:S02]  /*1820*/  IABS R14, R21 ;  /* 0x00000015000e7213 */ /* 0x000fe40000000000 */
[----:B------:R-:W0:Y:S01]  /*1830*/  I2F.RP R13, R12 ;  /* 0x0000000c000d7306 */ /* 0x000e220000209400 */
[----:B------:R-:W-:-:S07]  /*1840*/  ISETP.GE.AND P1, PT, R21, RZ, PT ;  /* 0x000000ff1500720c */ /* 0x000fce0003f26270 */
[----:B0-----:R-:W0:Y:S02]  /*1850*/  MUFU.RCP R13, R13 ;  /* 0x0000000d000d7308 */ /* 0x001e240000001000 */
[----:B0-----:R-:W-:-:S06]  /*1860*/  VIADD R11, R13, 0xffffffe ;  /* 0x0ffffffe0d0b7836 */ /* 0x001fcc0000000000 */
[----:B------:R-:W0:Y:S02]  /*1870*/  F2I.FTZ.U32.TRUNC.NTZ R11, R11 ;  /* 0x0000000b000b7305 */ /* 0x000e24000021f000 */
[----:B0-----:R-:W-:-:S05]  /*1880*/  IADD3 R15, PT, PT, RZ, -R11, RZ ;  /* 0x8000000bff0f7210 */ /* 0x001fca0007ffe0ff */
[----:B------:R-:W-:-:S04]  /*1890*/  IMAD R9, R15, R12, RZ ;  /* 0x0000000c0f097224 */ /* 0x000fc800078e02ff */
[----:B------:R-:W-:Y:S01]  /*18a0*/  IMAD.HI.U32 R9, R11, R9, R10 ;  /* 0x000000090b097227 */ /* 0x000fe200078e000a */
[----:B------:R-:W-:-:S05]  /*18b0*/  MOV R10, R14 ;  /* 0x0000000e000a7202 */ /* 0x000fca0000000f00 */
[----:B------:R-:W-:-:S04]  /*18c0*/  IMAD.HI.U32 R9, R9, R10, RZ ;  /* 0x0000000a09097227 */ /* 0x000fc800078e00ff */
[----:B------:R-:W-:-:S04]  /*18d0*/  IMAD.MOV R9, RZ, RZ, -R9 ;  /* 0x000000ffff097224 */ /* 0x000fc800078e0a09 */
[C---:B------:R-:W-:Y:S02]  /*18e0*/  IMAD R9, R12.reuse, R9, R10 ;  /* 0x000000090c097224 */ /* 0x040fe400078e020a */
[----:B------:R-:W0:Y:S03]  /*18f0*/  LDC.64 R10, c[0x0][0x388] ;  /* 0x0000e200ff0a7b82 */ /* 0x000e260000000a00 */
[----:B------:R-:W-:-:S13]  /*1900*/  ISETP.GT.U32.AND P0, PT, R12, R9, PT ;  /* 0x000000090c00720c */ /* 0x000fda0003f04070 */
[----:B------:R-:W-:-:S04]  /*1910*/  @!P0 IADD3 R9, PT, PT, R9, -R12, RZ ;  /* 0x8000000c09098210 */ /* 0x000fc80007ffe0ff */
[----:B------:R-:W-:-:S13]  /*1920*/  ISETP.GT.U32.AND P0, PT, R12, R9, PT ;  /* 0x000000090c00720c */ /* 0x000fda0003f04070 */
[----:B------:R-:W-:Y:S02]  /*1930*/  @!P0 IMAD.IADD R9, R9, 0x1, -R12 ;  /* 0x0000000109098824 */ /* 0x000fe400078e0a0c */
[----:B------:R-:W-:-:S03]  /*1940*/  IMAD.U32 R12, RZ, RZ, UR4 ;  /* 0x00000004ff0c7e24 */ /* 0x000fc6000f8e00ff */
[----:B------:R-:W-:Y:S02]  /*1950*/  @!P1 IADD3 R9, PT, PT, -R9, RZ, RZ ;  /* 0x000000ff09099210 */ /* 0x000fe40007ffe1ff */
[----:B------:R-:W-:Y:S02]  /*1960*/  @!P2 LOP3.LUT R9, RZ, UR10, RZ, 0x33, !PT ;  /* 0x0000000aff09ac12 */ /* 0x000fe4000f8e33ff */
[----:B------:R-:W-:-:S03]  /*1970*/  LEA R12, R12, R21, 0x1 ;  /* 0x000000150c0c7211 */ /* 0x000fc600078e08ff */
[----:B------:R-:W-:-:S05]  /*1980*/  VIADD R9, R9, UR12 ;  /* 0x0000000c09097c36 */ /* 0x000fca0008000000 */
[----:B------:R-:W-:Y:S02]  /*1990*/  VIMNMX R13, PT, PT, R9, R12, PT ;  /* 0x0000000c090d7248 */ /* 0x000fe40003fe0100 */
[----:B------:R-:W-:Y:S02]  /*19a0*/  VIADDMNMX R9, R12, UR8, R9, PT ;  /* 0x000000080c097c46 */ /* 0x000fe4000b800109 */
[CC--:B------:R-:W-:Y:S02]  /*19b0*/  IADD3 R15, PT, PT, R6.reuse, R13.reuse, RZ ;  /* 0x0000000d060f7210 */ /* 0x0c0fe40007ffe0ff */
[C---:B------:R-:W-:Y:S01]  /*19c0*/  IADD3 R19, PT, PT, R7.reuse, R13, RZ ;  /* 0x0000000d07137210 */ /* 0x040fe20007ffe0ff */
[--C-:B------:R-:W-:Y:S02]  /*19d0*/  IMAD.IADD R17, R6, 0x1, R9.reuse ;  /* 0x0000000106117824 */ /* 0x100fe400078e0209 */
[----:B------:R-:W-:Y:S02]  /*19e0*/  IMAD.IADD R9, R7, 0x1, R9 ;  /* 0x0000000107097824 */ /* 0x000fe400078e0209 */
[----:B0-----:R-:W-:-:S04]  /*19f0*/  IMAD.WIDE R6, R15, 0x4, R10 ;  /* 0x000000040f067825 */ /* 0x001fc800078e020a */
[--C-:B------:R-:W-:Y:S02]  /*1a00*/  IMAD.WIDE R12, R17, 0x4, R10.reuse ;  /* 0x00000004110c7825 */ /* 0x100fe400078e020a */
[----:B------:R0:W2:Y:S02]  /*1a10*/  LDG.E R6, desc[UR14][R6.64] ;  /* 0x0000000e06067981 */ /* 0x0000a4000c1e1900 */
[--C-:B------:R-:W-:Y:S02]  /*1a20*/  IMAD.WIDE R14, R19, 0x4, R10.reuse ;  /* 0x00000004130e7825 */ /* 0x100fe400078e020a */
[----:B------:R-:W3:Y:S02]  /*1a30*/  LDG.E R12, desc[UR14][R12.64] ;  /* 0x0000000e0c0c7981 */ /* 0x000ee4000c1e1900 */
[----:B------:R-:W-:Y:S02]  /*1a40*/  IMAD.WIDE R10, R9, 0x4, R10 ;  /* 0x00000004090a7825 */ /* 0x000fe400078e020a */
[----:B------:R-:W4:Y:S04]  /*1a50*/  LDG.E R14, desc[UR14][R14.64] ;  /* 0x0000000e0e0e7981 */ /* 0x000f28000c1e1900 */
[----:B------:R-:W5:Y:S01]  /*1a60*/  LDG.E R10, desc[UR14][R10.64] ;  /* 0x0000000e0a0a7981 */ /* 0x000f62000c1e1900 */
[----:B------:R-:W1:Y:S01]  /*1a70*/  S2UR UR5, SR_CgaCtaId ;  /* 0x00000000000579c3 */ /* 0x000e620000008800 */
[----:B------:R-:W-:Y:S01]  /*1a80*/  UMOV UR4, 0x400 ;  /* 0x0000040000047882 */ /* 0x000fe20000000000 */
[----:B------:R-:W-:Y:S01]  /*1a90*/  LEA R8, R8, R21, 0x1 ;  /* 0x0000001508087211 */ /* 0x000fe200078e08ff */
[----:B------:R-:W-:Y:S01]  /*1aa0*/  IMAD.U32 R16, RZ, RZ, UR8 ;  /* 0x00000008ff107e24 */ /* 0x000fe2000f8e00ff */
[----:B-1----:R-:W-:-:S06]  /*1ab0*/  ULEA UR4, UR5, UR4, 0x18 ;  /* 0x0000000405047291 */ /* 0x002fcc000f8ec0ff */
[----:B------:R-:W-:-:S04]  /*1ac0*/  LEA R8, R8, UR4, 0x2 ;  /* 0x0000000408087c11 */ /* 0x000fc8000f8e10ff */
[----:B------:R-:W-:Y:S01]  /*1ad0*/  LEA R9, R3, R8, 0x2 ;  /* 0x0000000803097211 */ /* 0x000fe200078e10ff */
[----:B------:R-:W-:-:S03]  /*1ae0*/  IMAD R3, R16, 0x4, R8 ;  /* 0x0000000410037824 */ /* 0x000fc600078e0208 */
[----:B0-----:R-:W-:Y:S01]  /*1af0*/  LEA R7, R16, R9, 0x2 ;  /* 0x0000000910077211 */ /* 0x001fe200078e10ff */
[----:B--2---:R2:W-:Y:S04]  /*1b00*/  STS [R8], R6 ;  /* 0x0000000608007388 */ /* 0x0045e80000000800 */
[----:B---3--:R2:W-:Y:S04]  /*1b10*/  STS [R3], R12 ;  /* 0x0000000c03007388 */ /* 0x0085e80000000800 */
[----:B----4-:R2:W-:Y:S04]  /*1b20*/  STS [R9], R14 ;  /* 0x0000000e09007388 */ /* 0x0105e80000000800 */
[----:B-----5:R2:W-:Y:S02]  /*1b30*/  STS [R7], R10 ;  /* 0x0000000a07007388 */ /* 0x0205e40000000800 */
.L_x_0:
[----:B------:R-:W-:Y:S01]  /*1b40*/  BAR.SYNC.DEFER_BLOCKING 0x0 ;  /* 0x0000000000007b1d */ /* 0x000fe20000010000 */
[----:B------:R-:W-:-:S06]  /*1b50*/  UISETP.GE.AND UP0, UPT, UR10, 0x1, UPT ;  /* 0x000000010a00788c */ /* 0x000fcc000bf06270 */
[----:B------:R-:W-:-:S13]  /*1b60*/  PLOP3.LUT P0, PT, PT, PT, UP0, 0x80, 0x8 ;  /* 0x000000000008781c */ /* 0x000fda0003f0f008 */
[----:B------:R-:W-:Y:S05]  /*1b70*/  @!P0 EXIT ;  /* 0x000000000000894d */ /* 0x000fea0003800000 */
[----:B-1----:R-:W1:Y:S01]  /*1b80*/  LDC R16, c[0x0][0x390] ;  /* 0x0000e400ff107b82 */ /* 0x002e620000000800 */
[----:B------:R-:W-:Y:S01]  /*1b90*/  UIADD3 UR4, UPT, UPT, UR10, -0x1, URZ ;  /* 0xffffffff0a047890 */ /* 0x000fe2000fffe0ff */
[----:B--2---:R-:W-:Y:S01]  /*1ba0*/  IMAD.MOV.U32 R6, RZ, RZ, RZ ;  /* 0x000000ffff067224 */ /* 0x004fe200078e00ff */
[----:B------:R-:W-:Y:S02]  /*1bb0*/  USHF.L.U32 UR5, UR16, 0x1, URZ ;  /* 0x0000000110057899 */ /* 0x000fe400080006ff */
[----:B------:R-:W-:Y:S02]  /*1bc0*/  UISETP.GE.U32.AND UP0, UPT, UR4, 0x3, UPT ;  /* 0x000000030400788c */ /* 0x000fe4000bf06070 */
[----:B------:R-:W-:Y:S02]  /*1bd0*/  USHF.L.U32 UR7, UR10, 0x1, URZ ;  /* 0x000000010a077899 */ /* 0x000fe400080006ff */
[----:B------:R-:W-:Y:S01]  /*1be0*/  IMAD R2, R2, UR5, RZ ;  /* 0x0000000502027c24 */ /* 0x000fe2000f8e02ff */
[----:B------:R-:W-:-:S02]  /*1bf0*/  ULOP3.LUT UR8, UR10, 0x3, URZ, 0xc0, !UPT ;  /* 0x000000030a087892 */ /* 0x000fc4000f8ec0ff */
[----:B------:R-:W-:Y:S02]  /*1c00*/  UIMAD UR6, UR5, UR10, URZ ;  /* 0x0000000a050672a4 */ /* 0x000fe4000f8e02ff */
[----:B------:R-:W-:Y:S02]  /*1c10*/  IMAD R2, R2, UR10, RZ ;  /* 0x0000000a02027c24 */ /* 0x000fe4000f8e02ff */
[----:B-1----:R-:W-:-:S04]  /*1c20*/  IMAD R8, R16, UR10, RZ ;  /* 0x0000000a10087c24 */ /* 0x002fc8000f8e02ff */
[----:B------:R-:W-:Y:S01]  /*1c30*/  IMAD R3, R5, R8, RZ ;  /* 0x0000000805037224 */ /* 0x000fe200078e02ff */
[----:B------:R-:W-:Y:S06]  /*1c40*/  BRA.U !UP0, `(.L_x_4) ;  /* 0x0000000d08dc7547 */ /* 0x000fec000b800000 */
[----:B------:R-:W1:Y:S01]  /*1c50*/  LDC R7, c[0x0][0x360] ;  /* 0x0000d800ff077b82 */ /* 0x000e620000000800 */
[----:B------:R-:W-:Y:S01]  /*1c60*/  UIMAD UR11, UR9, UR16, URZ ;  /* 0x00000010090b72a4 */ /* 0x000fe2000f8e02ff */
[C---:B0-----:R-:W-:Y:S01]  /*1c70*/  IADD3 R12, PT, PT, R0.reuse, UR5, RZ ;  /* 0x00000005000c7c10 */ /* 0x041fe2000fffe0ff */
[----:B------:R-:W-:Y:S01]  /*1c80*/  UIMAD UR4, UR9, UR10, URZ ;  /* 0x0000000a090472a4 */ /* 0x000fe2000f8e02ff */
[----:B------:R-:W-:Y:S01]  /*1c90*/  IADD3 R24, PT, PT, R3, R0, RZ ;  /* 0x0000000003187210 */ /* 0x000fe20007ffe0ff */
[----:B------:R-:W-:Y:S01]  /*1ca0*/  ULOP3.LUT UR13, UR10, 0x7ffffffc, URZ, 0xc0, !UPT ;  /* 0x7ffffffc0a0d7892 */ /* 0x000fe2000f8ec0ff */
[----:B------:R-:W-:Y:S01]  /*1cb0*/  VIADD R10, R0, UR16 ;  /* 0x00000010000a7c36 */ /* 0x000fe20008000000 */
[----:B------:R-:W-:Y:S01]  /*1cc0*/  UIMAD UR5, UR4, UR16, UR16 ;  /* 0x00000010040572a4 */ /* 0x000fe2000f8e0210 */
[----:B------:R-:W-:Y:S01]  /*1cd0*/  IMAD R11, R5, R16, UR11 ;  /* 0x0000000b050b7e24 */ /* 0x000fe2000f8e0210 */
[----:B------:R-:W-:Y:S01]  /*1ce0*/  UIADD3 UR9, UPT, UPT, UR4, 0x2, URZ ;  /* 0x0000000204097890 */ /* 0x000fe2000fffe0ff */
[----:B------:R-:W-:Y:S01]  /*1cf0*/  IMAD.MOV.U32 R9, RZ, RZ, R4 ;  /* 0x000000ffff097224 */ /* 0x000fe200078e0004 */
[----:B------:R-:W-:Y:S01]  /*1d00*/  UIADD3 UR4, UPT, UPT, UR4, 0x3, URZ ;  /* 0x0000000304047890 */ /* 0x000fe2000fffe0ff */
[----:B------:R-:W-:Y:S01]  /*1d10*/  IMAD R18, R11, UR10, R0 ;  /* 0x0000000a0b127c24 */ /* 0x000fe2000f8e0200 */
[----:B------:R-:W-:Y:S01]  /*1d20*/  IADD3 R20, PT, PT, R24, UR5, RZ ;  /* 0x0000000518147c10 */ /* 0x000fe2000fffe0ff */
[----:B------:R-:W-:Y:S01]  /*1d30*/  IMAD.U32 R6, RZ, RZ, UR13 ;  /* 0x0000000dff067e24 */ /* 0x000fe2000f8e00ff */
[----:B------:R-:W-:Y:S01]  /*1d40*/  MOV R14, R0 ;  /* 0x00000000000e7202 */ /* 0x000fe20000000f00 */
[----:B------:R-:W-:Y:S01]  /*1d50*/  VIADD R11, R0, UR5 ;  /* 0x00000005000b7c36 */ /* 0x000fe20008000000 */
[----:B------:R-:W0:Y:S01]  /*1d60*/  LDCU UR12, c[0x0][0x394] ;  /* 0x00007280ff0c77ac */ /* 0x000e220008000800 */
[----:B------:R-:W-:Y:S01]  /*1d70*/  UIADD3 UR11, UPT, UPT, -UR13, URZ, URZ ;  /* 0x000000ff0d0b7290 */ /* 0x000fe2000fffe1ff */
[----:B-1----:R-:W-:-:S02]  /*1d80*/  IMAD R22, R7, UR9, R24 ;  /* 0x0000000907167c24 */ /* 0x002fc4000f8e0218 */
[C---:B------:R-:W-:Y:S02]  /*1d90*/  IMAD R16, R7.reuse, 0x3, R0 ;  /* 0x0000000307107824 */ /* 0x040fe400078e0200 */
[C---:B------:R-:W-:Y:S02]  /*1da0*/  IMAD R24, R7.reuse, UR4, R24 ;  /* 0x0000000407187c24 */ /* 0x040fe4000f8e0218 */
[C-C-:B------:R-:W-:Y:S02]  /*1db0*/  IMAD R13, R7.reuse, UR9, R0.reuse ;  /* 0x00000009070d7c24 */ /* 0x140fe4000f8e0200 */
[----:B0-----:R-:W-:-:S07]  /*1dc0*/  IMAD R15, R7, UR4, R0 ;  /* 0x00000004070f7c24 */ /* 0x001fce000f8e0200 */
.L_x_13:
[-C--:B------:R-:W-:Y:S01]  /*1dd0*/  ISETP.GE.AND P1, PT, R9, R8.reuse, PT ;  /* 0x000000080900720c */ /* 0x080fe20003f26270 */
[----:B------:R-:W-:Y:S01]  /*1de0*/  BSSY.RECONVERGENT B0, `(.L_x_5) ;  /* 0x0000038000007945 */ /* 0x000fe20003800200 */
[-C--:B------:R-:W-:Y:S02]  /*1df0*/  ISETP.GE.AND P2, PT, R11, R8.reuse, PT ;  /* 0x000000080b00720c */ /* 0x080fe40003f46270 */
[----:B------:R-:W-:Y:S02]  /*1e00*/  ISETP.GE.OR P1, PT, R5, UR12, P1 ;  /* 0x0000000c05007c0c */ /* 0x000fe40008f26670 */
[-C--:B------:R-:W-:Y:S02]  /*1e10*/  ISETP.GE.AND P3, PT, R13, R8.reuse, PT ;  /* 0x000000080d00720c */ /* 0x080fe40003f66270 */
[----:B------:R-:W-:Y:S02]  /*1e20*/  ISETP.GE.AND P0, PT, R15, R8, PT ;  /* 0x000000080f00720c */ /* 0x000fe40003f06270 */
[----:B------:R-:W-:-:S02]  /*1e30*/  ISETP.GE.OR P2, PT, R5, UR12, P2 ;  /* 0x0000000c05007c0c */ /* 0x000fc40009746670 */
[C---:B------:R-:W-:Y:S02]  /*1e40*/  ISETP.GE.OR P3, PT, R5.reuse, UR12, P3 ;  /* 0x0000000c05007c0c */ /* 0x040fe40009f66670 */
[----:B------:R-:W-:-:S03]  /*1e50*/  ISETP.GE.OR P0, PT, R5, UR12, P0 ;  /* 0x0000000c05007c0c */ /* 0x000fc60008706670 */
[----:B0123--:R-:W-:Y:S10]  /*1e60*/  @P1 BRA `(.L_x_6) ;  /* 0x0000000000bc1947 */ /* 0x00fff40003800000 */
[----:B------:R-:W0:Y:S01]  /*1e70*/  LDC R17, c[0x0][0x3a0] ;  /* 0x0000e800ff117b82 */ /* 0x000e220000000800 */
[----:B------:R-:W-:Y:S01]  /*1e80*/  HFMA2 R26, -RZ, RZ, 0, 0 ;  /* 0x00000000ff1a7431 */ /* 0x000fe200000001ff */
[----:B------:R-:W-:Y:S01]  /*1e90*/  IABS R21, R14 ;  /* 0x0000000e00157213 */ /* 0x000fe20000000000 */
[----:B------:R-:W-:-:S05]  /*1ea0*/  UMOV UR4, 0x400 ;  /* 0x0000040000047882 */ /* 0x000fca0000000000 */
[----:B------:R-:W1:Y:S01]  /*1eb0*/  S2UR UR5, SR_CgaCtaId ;  /* 0x00000000000579c3 */ /* 0x000e620000008800 */
[----:B0-----:R-:W-:-:S04]  /*1ec0*/  IABS R28, R17 ;  /* 0x00000011001c7213 */ /* 0x001fc80000000000 */
[----:B------:R-:W0:Y:S01]  /*1ed0*/  I2F.RP R23, R28 ;  /* 0x0000001c00177306 */ /* 0x000e220000209400 */
[----:B-1----:R-:W-:-:S07]  /*1ee0*/  ULEA UR4, UR5, UR4, 0x18 ;  /* 0x0000000405047291 */ /* 0x002fce000f8ec0ff */
[----:B0-----:R-:W0:Y:S02]  /*1ef0*/  MUFU.RCP R23, R23 ;  /* 0x0000001700177308 */ /* 0x001e240000001000 */
[----:B0-----:R-:W-:-:S06]  /*1f00*/  IADD3 R27, PT, PT, R23, 0xffffffe, RZ ;  /* 0x0ffffffe171b7810 */ /* 0x001fcc0007ffe0ff */
[----:B------:R-:W0:Y:S02]  /*1f10*/  F2I.FTZ.U32.TRUNC.NTZ R27, R27 ;  /* 0x0000001b001b7305 */ /* 0x000e24000021f000 */
[----:B0-----:R-:W-:-:S04]  /*1f20*/  IMAD.MOV R19, RZ, RZ, -R27 ;  /* 0x000000ffff137224 */ /* 0x001fc800078e0a1b */
[----:B------:R-:W-:-:S04]  /*1f30*/  IMAD R19, R19, R28, RZ ;  /* 0x0000001c13137224 */ /* 0x000fc800078e02ff */
[----:B------:R-:W-:-:S06]  /*1f40*/  IMAD.HI.U32 R26, R27, R19, R26 ;  /* 0x000000131b1a7227 */ /* 0x000fcc00078e001a */
[----:B------:R-:W-:-:S04]  /*1f50*/  IMAD.HI.U32 R19, R26, R21, RZ ;  /* 0x000000151a137227 */ /* 0x000fc800078e00ff */
[----:B------:R-:W-:-:S04]  /*1f60*/  IMAD.MOV R26, RZ, RZ, -R19 ;  /* 0x000000ffff1a7224 */ /* 0x000fc800078e0a13 */
[----:B------:R-:W-:-:S05]  /*1f70*/  IMAD R21, R28, R26, R21 ;  /* 0x0000001a1c157224 */ /* 0x000fca00078e0215 */
[----:B------:R-:W-:-:S13]  /*1f80*/  ISETP.GT.U32.AND P5, PT, R28, R21, PT ;  /* 0x000000151c00720c */ /* 0x000fda0003fa4070 */
[-C--:B------:R-:W-:Y:S01]  /*1f90*/  @!P5 IADD3 R21, PT, PT, R21, -R28.reuse, RZ ;  /* 0x8000001c1515d210 */ /* 0x080fe20007ffe0ff */
[----:B------:R-:W-:Y:S01]  /*1fa0*/  @!P5 VIADD R19, R19, 0x1 ;  /* 0x000000011313d836 */ /* 0x000fe20000000000 */
[----:B------:R-:W-:Y:S02]  /*1fb0*/  ISETP.NE.AND P5, PT, R17, RZ, PT ;  /* 0x000000ff1100720c */ /* 0x000fe40003fa5270 */
[----:B------:R-:W-:Y:S02]  /*1fc0*/  ISETP.GE.U32.AND P4, PT, R21, R28, PT ;  /* 0x0000001c1500720c */ /* 0x000fe40003f86070 */
[----:B------:R-:W-:-:S04]  /*1fd0*/  LOP3.LUT R21, R14, R17, RZ, 0x3c, !PT ;  /* 0x000000110e157212 */ /* 0x000fc800078e3cff */
[----:B------:R-:W-:Y:S02]  /*1fe0*/  ISETP.GE.AND P1, PT, R21, RZ, PT ;  /* 0x000000ff1500720c */ /* 0x000fe40003f26270 */
[----:B------:R-:W-:-:S05]  /*1ff0*/  MOV R21, UR6 ;  /* 0x0000000600157c02 */ /* 0x000fca0008000f00 */
[----:B------:R-:W-:-:S06]  /*2000*/  @P4 IADD3 R19, PT, PT, R19, 0x1, RZ ;  /* 0x0000000113134810 */ /* 0x000fcc0007ffe0ff */
[----:B------:R-:W-:Y:S01]  /*2010*/  @!P1 IMAD.MOV R19, RZ, RZ, -R19 ;  /* 0x000000ffff139224 */ /* 0x000fe200078e0a13 */
[----:B------:R-:W-:-:S04]  /*2020*/  @!P5 LOP3.LUT R19, RZ, R17, RZ, 0x33, !PT ;  /* 0x00000011ff13d212 */ /* 0x000fc800078e33ff */
[----:B------:R-:W-:-:S05]  /*2030*/  IADD3 R26, PT, PT, -R19, RZ, RZ ;  /* 0x000000ff131a7210 */ /* 0x000fca0007ffe1ff */
[----:B------:R-:W-:-:S04]  /*2040*/  IMAD R26, R17, R26, R14 ;  /* 0x0000001a111a7224 */ /* 0x000fc800078e020e */
[----:B------:R-:W-:Y:S02]  /*2050*/  IMAD R19, R19, UR7, R26 ;  /* 0x0000000713137c24 */ /* 0x000fe4000f8e021a */
[----:B------:R-:W0:Y:S02]  /*2060*/  LDC.64 R26, c[0x0][0x380] ;  /* 0x0000e000ff1a7b82 */ /* 0x000e240000000a00 */
[----:B------:R-:W-:-:S05]  /*2070*/  IMAD R19, R2, 0x2, R19 ;  /* 0x0000000202137824 */ /* 0x000fca00078e0213 */
[----:B------:R-:W-:-:S04]  /*2080*/  LEA R28, R19, UR4, 0x2 ;  /* 0x00000004131c7c11 */ /* 0x000fc8000f8e10ff */
[----:B------:R-:W-:Y:S01]  /*2090*/  LEA R30, R21, R28, 0x2 ;  /* 0x0000001c151e7211 */ /* 0x000fe200078e10ff */
[C---:B------:R-:W-:Y:S02]  /*20a0*/  IMAD R19, R17.reuse, 0x4, R28 ;  /* 0x0000000411137824 */ /* 0x040fe400078e021c */
[----:B------:R-:W-:Y:S02]  /*20b0*/  LDS R28, [R28] ;  /* 0x000000001c1c7984 */ /* 0x000fe40000000800 */
[----:B------:R-:W-:Y:S02]  /*20c0*/  IMAD R21, R17, 0x4, R30 ;  /* 0x0000000411157824 */ /* 0x000fe400078e021e */
[----:B------:R-:W1:Y:S04]  /*20d0*/  LDS R19, [R19] ;  /* 0x0000000013137984 */ /* 0x000e680000000800 */
[----:B------:R-:W2:Y:S01]  /*20e0*/  LDS R30, [R30] ;  /* 0x000000001e1e7984 */ /* 0x000ea20000000800 */
[----:B0-----:R-:W-:-:S03]  /*20f0*/  IMAD.WIDE R26, R18, 0x4, R26 ;  /* 0x00000004121a7825 */ /* 0x001fc600078e021a */
[----:B------:R-:W0:Y:S01]  /*2100*/  LDS R32, [R21] ;  /* 0x0000000015207984 */ /* 0x000e220000000800 */
[----:B-1----:R-:W-:-:S04]  /*2110*/  FADD R17, R28, R19 ;  /* 0x000000131c117221 */ /* 0x002fc80000000000 */
[----:B--2---:R-:W-:-:S04]  /*2120*/  FADD R17, R17, R30 ;  /* 0x0000001e11117221 */ /* 0x004fc80000000000 */
[----:B0-----:R-:W-:-:S04]  /*2130*/  FADD R17, R17, R32 ;  /* 0x0000002011117221 */ /* 0x001fc80000000000 */
[----:B------:R-:W-:-:S05]  /*2140*/  FMUL R17, R17, 0.25 ;  /* 0x3e80000011117820 */ /* 0x000fca0000400000 */
[----:B------:R0:W-:Y:S02]  /*2150*/  STG.E desc[UR14][R26.64], R17 ;  /* 0x000000111a007986 */ /* 0x0001e4000c10190e */
.L_x_6:
[----:B------:R-:W-:Y:S05]  /*2160*/  BSYNC.RECONVERGENT B0 ;  /* 0x0000000000007941 */ /* 0x000fea0003800200 */
.L_x_5:
[----:B------:R-:W-:Y:S04]  /*2170*/  BSSY.RECONVERGENT B0, `(.L_x_7) ;  /* 0x0000031000007945 */ /* 0x000fe80003800200 */
[----:B------:R-:W-:Y:S05]  /*2180*/  @P2 BRA `(.L_x_8) ;  /* 0x0000000000bc2947 */ /* 0x000fea0003800000 */
[----:B0-----:R-:W0:Y:S01]  /*2190*/  LDC R17, c[0x0][0x3a0] ;  /* 0x0000e800ff117b82 */ /* 0x001e220000000800 */
[----:B------:R-:W-:Y:S01]  /*21a0*/  MOV R26, RZ ;  /* 0x000000ff001a7202 */ /* 0x000fe20000000f00 */
[----:B------:R-:W-:Y:S01]  /*21b0*/  UMOV UR4, 0x400 ;  /* 0x0000040000047882 */ /* 0x000fe20000000000 */
[----:B------:R-:W-:-:S05]  /*21c0*/  IABS R21, R10 ;  /* 0x0000000a00157213 */ /* 0x000fca0000000000 */
        /* <DEDUP_REMOVED lines=31> */
[----:B------:R-:W-:Y:S02]  /*23c0*/  IMAD R30, R21, 0x4, R28 ;  /* 0x00000004151e7824 */ /* 0x000fe400078e021c */
[----:B------:R-:W-:Y:S03]  /*23d0*/  LDS R28, [R28] ;  /* 0x000000001c1c7984 */ /* 0x000fe60000000800 */
[----:B------:R-:W-:Y:S01]  /*23e0*/  LEA R21, R17, R30, 0x2 ;  /* 0x0000001e11157211 */ /* 0x000fe200078e10ff */
        /* <DEDUP_REMOVED lines=9> */
.L_x_8:
[----:B------:R-:W-:Y:S05]  /*2480*/  BSYNC.RECONVERGENT B0 ;  /* 0x0000000000007941 */ /* 0x000fea0003800200 */
.L_x_7:
[----:B------:R-:W-:Y:S04]  /*2490*/  BSSY.RECONVERGENT B0, `(.L_x_9) ;  /* 0x0000031000007945 */ /* 0x000fe80003800200 */
[----:B------:R-:W-:Y:S05]  /*24a0*/  @P3 BRA `(.L_x_10) ;  /* 0x0000000000bc3947 */ /* 0x000fea0003800000 */
[----:B01----:R-:W0:Y:S01]  /*24b0*/  LDC R17, c[0x0][0x3a0] ;  /* 0x0000e800ff117b82 */ /* 0x003e220000000800 */
        /* <DEDUP_REMOVED lines=13> */
[----:B------:R-:W-:-:S05]  /*2590*/  IMAD.HI.U32 R19, R26, R21, RZ ;  /* 0x000000151a137227 */ /* 0x000fca00078e00ff */
[----:B------:R-:W-:-:S05]  /*25a0*/  IADD3 R26, PT, PT, -R19, RZ, RZ ;  /* 0x000000ff131a7210 */ /* 0x000fca0007ffe1ff */
[----:B------:R-:W-:-:S05]  /*25b0*/  IMAD R21, R28, R26, R21 ;  /* 0x0000001a1c157224 */ /* 0x000fca00078e0215 */
[----:B------:R-:W-:-:S13]  /*25c0*/  ISETP.GT.U32.AND P2, PT, R28, R21, PT ;  /* 0x000000151c00720c */ /* 0x000fda0003f44070 */
[----:B------:R-:W-:Y:S01]  /*25d0*/  @!P2 IMAD.IADD R21, R21, 0x1, -R28 ;  /* 0x000000011515a824 */ /* 0x000fe200078e0a1c */
[----:B------:R-:W-:Y:S02]  /*25e0*/  @!P2 IADD3 R19, PT, PT, R19, 0x1, RZ ;  /* 0x000000011313a810 */ /* 0x000fe40007ffe0ff */
[----:B------:R-:W-:Y:S02]  /*25f0*/  ISETP.NE.AND P2, PT, R17, RZ, PT ;  /* 0x000000ff1100720c */ /* 0x000fe40003f45270 */
[----:B------:R-:W-:Y:S02]  /*2600*/  ISETP.GE.U32.AND P1, PT, R21, R28, PT ;  /* 0x0000001c1500720c */ /* 0x000fe40003f26070 */
[----:B------:R-:W-:-:S04]  /*2610*/  LOP3.LUT R21, R12, R17, RZ, 0x3c, !PT ;  /* 0x000000110c157212 */ /* 0x000fc800078e3cff */
[----:B------:R-:W-:Y:S01]  /*2620*/  ISETP.GE.AND P3, PT, R21, RZ, PT ;  /* 0x000000ff1500720c */ /* 0x000fe20003f66270 */
[----:B------:R-:W-:-:S06]  /*2630*/  IMAD.U32 R21, RZ, RZ, UR6 ;  /* 0x00000006ff157e24 */ /* 0x000fcc000f8e00ff */
[----:B------:R-:W-:-:S06]  /*2640*/  @P1 IADD3 R19, PT, PT, R19, 0x1, RZ ;  /* 0x0000000113131810 */ /* 0x000fcc0007ffe0ff */
[----:B------:R-:W-:Y:S01]  /*2650*/  @!P3 IMAD.MOV R19, RZ, RZ, -R19 ;  /* 0x000000ffff13b224 */ /* 0x000fe200078e0a13 */
[----:B------:R-:W-:-:S04]  /*2660*/  @!P2 LOP3.LUT R19, RZ, R17, RZ, 0x33, !PT ;  /* 0x00000011ff13a212 */ /* 0x000fc800078e33ff */
[----:B------:R-:W-:-:S05]  /*2670*/  IADD3 R26, PT, PT, -R19, RZ, RZ ;  /* 0x000000ff131a7210 */ /* 0x000fca0007ffe1ff */
[----:B------:R-:W-:-:S04]  /*2680*/  IMAD R26, R17, R26, R12 ;  /* 0x0000001a111a7224 */ /* 0x000fc800078e020c */
[----:B------:R-:W-:Y:S02]  /*2690*/  IMAD R19, R19, UR7, R26 ;  /* 0x0000000713137c24 */ /* 0x000fe4000f8e021a */
[----:B------:R-:W0:Y:S03]  /*26a0*/  LDC.64 R26, c[0x0][0x380] ;  /* 0x0000e000ff1a7b82 */ /* 0x000e260000000a00 */
[----:B------:R-:W-:-:S04]  /*26b0*/  LEA R19, R2, R19, 0x1 ;  /* 0x0000001302137211 */ /* 0x000fc800078e08ff */
[----:B------:R-:W-:-:S04]  /*26c0*/  LEA R28, R19, UR4, 0x2 ;  /* 0x00000004131c7c11 */ /* 0x000fc8000f8e10ff */
[-C--:B------:R-:W-:Y:S02]  /*26d0*/  LEA R19, R17, R28.reuse, 0x2 ;  /* 0x0000001c11137211 */ /* 0x080fe400078e10ff */
[----:B------:R-:W-:Y:S02]  /*26e0*/  LEA R30, R21, R28, 0x2 ;  /* 0x0000001c151e7211 */ /* 0x000fe400078e10ff */
[----:B------:R-:W-:Y:S03]  /*26f0*/  LDS R28, [R28] ;  /* 0x000000001c1c7984 */ /* 0x000fe60000000800 */
[----:B------:R-:W-:Y:S01]  /*2700*/  IMAD R21, R17, 0x4, R30 ;  /* 0x0000000411157824 */ /* 0x000fe200078e021e */
        /* <DEDUP_REMOVED lines=9> */
.L_x_10:
[----:B------:R-:W-:Y:S05]  /*27a0*/  BSYNC.RECONVERGENT B0 ;  /* 0x0000000000007941 */ /* 0x000fea0003800200 */
.L_x_9:
[----:B------:R-:W-:Y:S04]  /*27b0*/  BSSY.RECONVERGENT B0, `(.L_x_11) ;  /* 0x0000031000007945 */ /* 0x000fe80003800200 */
[----:B------:R-:W-:Y:S05]  /*27c0*/  @P0 BRA `(.L_x_12) ;  /* 0x0000000000bc0947 */ /* 0x000fea0003800000 */
[----:B012---:R-:W0:Y:S01]  /*27d0*/  LDC R17, c[0x0][0x3a0] ;  /* 0x0000e800ff117b82 */ /* 0x007e220000000800 */
[----:B------:R-:W-:Y:S01]  /*27e0*/  IMAD.MOV.U32 R26, RZ, RZ, RZ ;  /* 0x000000ffff1a7224 */ /* 0x000fe200078e00ff */
        /* <DEDUP_REMOVED lines=9> */
[----:B0-----:R-:W-:-:S05]  /*2880*/  IADD3 R19, PT, PT, RZ, -R27, RZ ;  /* 0x8000001bff137210 */ /* 0x001fca0007ffe0ff */
[----:B------:R-:W-:-:S04]  /*2890*/  IMAD R19, R19, R28, RZ ;  /* 0x0000001c13137224 */ /* 0x000fc800078e02ff */
[----:B------:R-:W-:-:S06]  /*28a0*/  IMAD.HI.U32 R26, R27, R19, R26 ;  /* 0x000000131b1a7227 */ /* 0x000fcc00078e001a */
[----:B------:R-:W-:-:S05]  /*28b0*/  IMAD.HI.U32 R19, R26, R21, RZ ;  /* 0x000000151a137227 */ /* 0x000fca00078e00ff */
[----:B------:R-:W-:-:S05]  /*28c0*/  IADD3 R26, PT, PT, -R19, RZ, RZ ;  /* 0x000000ff131a7210 */ /* 0x000fca0007ffe1ff */
        /* <DEDUP_REMOVED lines=10> */
[----:B------:R-:W-:Y:S02]  /*2970*/  @!P2 IADD3 R19, PT, PT, -R19, RZ, RZ ;  /* 0x000000ff1313a210 */ /* 0x000fe40007ffe1ff */
[----:B------:R-:W-:-:S05]  /*2980*/  @!P1 LOP3.LUT R19, RZ, R17, RZ, 0x33, !PT ;  /* 0x00000011ff139212 */ /* 0x000fca00078e33ff */
[----:B------:R-:W-:-:S04]  /*2990*/  IMAD.MOV R26, RZ, RZ, -R19 ;  /* 0x000000ffff1a7224 */ /* 0x000fc800078e0a13 */
[----:B------:R-:W-:-:S04]  /*29a0*/  IMAD R26, R17, R26, R16 ;  /* 0x0000001a111a7224 */ /* 0x000fc800078e0210 */
[----:B------:R-:W-:Y:S02]  /*29b0*/  IMAD R19, R19, UR7, R26 ;  /* 0x0000000713137c24 */ /* 0x000fe4000f8e021a */
[----:B------:R-:W0:Y:S03]  /*29c0*/  LDC.64 R26, c[0x0][0x380] ;  /* 0x0000e000ff1a7b82 */ /* 0x000e260000000a00 */
[----:B------:R-:W-:-:S04]  /*29d0*/  LEA R19, R2, R19, 0x1 ;  /* 0x0000001302137211 */ /* 0x000fc800078e08ff */
[----:B------:R-:W-:-:S04]  /*29e0*/  LEA R28, R19, UR4, 0x2 ;  /* 0x00000004131c7c11 */ /* 0x000fc8000f8e10ff */
[----:B------:R-:W-:Y:S01]  /*29f0*/  LEA R30, R21, R28, 0x2 ;  /* 0x0000001c151e7211 */ /* 0x000fe200078e10ff */
[C---:B------:R-:W-:Y:S02]  /*2a00*/  IMAD R19, R17.reuse, 0x4, R28 ;  /* 0x0000000411137824 */ /* 0x040fe400078e021c */
[----:B------:R-:W-:Y:S01]  /*2a10*/  LDS R28, [R28] ;  /* 0x000000001c1c7984 */ /* 0x000fe20000000800 */
[----:B------:R-:W-:-:S03]  /*2a20*/  LEA R21, R17, R30, 0x2 ;  /* 0x0000001e11157211 */ /* 0x000fc600078e10ff */
        /* <DEDUP_REMOVED lines=9> */
.L_x_12:
[----:B------:R-:W-:Y:S05]  /*2ac0*/  BSYNC.RECONVERGENT B0 ;  /* 0x0000000000007941 */ /* 0x000fea0003800200 */
.L_x_11:
[----:B------:R-:W-:Y:S01]  /*2ad0*/  UIADD3 UR11, UPT, UPT, UR11, 0x4, URZ ;  /* 0x000000040b0b7890 */ /* 0x000fe2000fffe0ff */
[C---:B------:R-:W-:Y:S01]  /*2ae0*/  IMAD R10, R7.reuse, 0x4, R10 ;  /* 0x00000004070a7824 */ /* 0x040fe200078e020a */
[C---:B------:R-:W-:Y:S01]  /*2af0*/  LEA R12, R7.reuse, R12, 0x2 ;  /* 0x0000000c070c7211 */ /* 0x040fe200078e10ff */
[C---:B------:R-:W-:Y:S01]  /*2b00*/  IMAD R14, R7.reuse, 0x4, R14 ;  /* 0x00000004070e7824 */ /* 0x040fe200078e020e */
[----:B------:R-:W-:Y:S01]  /*2b10*/  UISETP.NE.AND UP0, UPT, UR11, URZ, UPT ;  /* 0x000000ff0b00728c */ /* 0x000fe2000bf05270 */
[C---:B------:R-:W-:Y:S01]  /*2b20*/  LEA R16, R7.reuse, R16, 0x2 ;  /* 0x0000001007107211 */ /* 0x040fe200078e10ff */
[C---:B------:R-:W-:Y:S01]  /*2b30*/  IMAD R13, R7.reuse, 0x4, R13 ;  /* 0x00000004070d7824 */ /* 0x040fe200078e020d */
[C---:B------:R-:W-:Y:S01]  /*2b40*/  LEA R11, R7.reuse, R11, 0x2 ;  /* 0x0000000b070b7211 */ /* 0x040fe200078e10ff */
[C---:B------:R-:W-:Y:S01]  /*2b50*/  IMAD R24, R7.reuse, 0x4, R24 ;  /* 0x0000000407187824 */ /* 0x040fe200078e0218 */
[C---:B------:R-:W-:Y:S02]  /*2b60*/  LEA R20, R7.reuse, R20, 0x2 ;  /* 0x0000001407147211 */ /* 0x040fe400078e10ff */
[----:B------:R-:W-:-:S02]  /*2b70*/  LEA R22, R7, R22, 0x2 ;  /* 0x0000001607167211 */ /* 0x000fc400078e10ff */
[C---:B------:R-:W-:Y:S02]  /*2b80*/  LEA R15, R7.reuse, R15, 0x2 ;  /* 0x0000000f070f7211 */ /* 0x040fe400078e10ff */
[C---:B------:R-:W-:Y:S02]  /*2b90*/  LEA R18, R7.reuse, R18, 0x2 ;  /* 0x0000001207127211 */ /* 0x040fe400078e10ff */
[----:B------:R-:W-:Y:S01]  /*2ba0*/  LEA R9, R7, R9, 0x2 ;  /* 0x0000000907097211 */ /* 0x000fe200078e10ff */
[----:B------:R-:W-:Y:S06]  /*2bb0*/  BRA.U UP0, `(.L_x_13) ;  /* 0xfffffff100847547 */ /* 0x000fec000b83ffff */
.L_x_4:
[----:B------:R-:W-:-:S13]  /*2bc0*/  ISETP.NE.AND P0, PT, RZ, UR8, PT ;  /* 0x00000008ff007c0c */ /* 0x000fda000bf05270 */
[----:B------:R-:W-:Y:S05]  /*2bd0*/  @!P0 EXIT ;  /* 0x000000000000894d */ /* 0x000fea0003800000 */
[----:B------:R-:W-:-:S09]  /*2be0*/  UISETP.NE.AND UP0, UPT, UR8, 0x1, UPT ;  /* 0x000000010800788c */ /* 0x000fd2000bf05270 */
[----:B------:R-:W-:Y:S05]  /*2bf0*/  BRA.U !UP0, `(.L_x_14) ;  /* 0x0000000508cc7547 */ /* 0x000fea000b800000 */
[----:B------:R-:W4:Y:S01]  /*2c00*/  LDCU UR8, c[0x0][0x394] ;  /* 0x00007280ff0877ac */ /* 0x000f220008000800 */
[----:B------:R-:W-:Y:S01]  /*2c10*/  IMAD R9, R6, UR16, RZ ;  /* 0x0000001006097c24 */ /* 0x000fe2000f8e02ff */
[----:B------:R-:W-:Y:S03]  /*2c20*/  BSSY.RECONVERGENT B0, `(.L_x_15) ;  /* 0x000003a000007945 */ /* 0x000fe60003800200 */
[----:B0-----:R-:W-:-:S05]  /*2c30*/  IMAD.IADD R10, R4, 0x1, R9 ;  /* 0x00000001040a7824 */ /* 0x001fca00078e0209 */
[C---:B------:R-:W-:Y:S02]  /*2c40*/  ISETP.GE.AND P0, PT, R10.reuse, R8, PT ;  /* 0x000000080a00720c */ /* 0x040fe40003f06270 */
[----:B------:R-:W-:-:S04]  /*2c50*/  IADD3 R7, PT, PT, R10, UR16, RZ ;  /* 0x000000100a077c10 */ /* 0x000fc8000fffe0ff */
[----:B------:R-:W-:Y:S02]  /*2c60*/  ISETP.GE.AND P1, PT, R7, R8, PT ;  /* 0x000000080700720c */ /* 0x000fe40003f26270 */
[C---:B----4-:R-:W-:Y:S02]  /*2c70*/  ISETP.GE.OR P0, PT, R5.reuse, UR8, P0 ;  /* 0x0000000805007c0c */ /* 0x050fe40008706670 */
[----:B------:R-:W-:-:S11]  /*2c80*/  ISETP.GE.OR P1, PT, R5, UR8, P1 ;  /* 0x0000000805007c0c */ /* 0x000fd60008f26670 */
[----:B------:R-:W-:Y:S05]  /*2c90*/  @P0 BRA `(.L_x_16) ;  /* 0x0000000000c80947 */ /* 0x000fea0003800000 */
[----:B-123--:R-:W0:Y:S01]  /*2ca0*/  LDC R17, c[0x0][0x3a0] ;  /* 0x0000e800ff117b82 */ /* 0x00ee220000000800 */
[----:B------:R-:W-:Y:S01]  /*2cb0*/  IADD3 R15, PT, PT, R9, R0, RZ ;  /* 0x00000000090f7210 */ /* 0x000fe20007ffe0ff */
[----:B------:R-:W-:-:S03]  /*2cc0*/  UMOV UR4, 0x400 ;  /* 0x0000040000047882 */ /* 0x000fc60000000000 */
[----:B------:R-:W-:-:S03]  /*2cd0*/  IABS R16, R15 ;  /* 0x0000000f00107213 */ /* 0x000fc60000000000 */
        /* <DEDUP_REMOVED lines=8> */
[----:B------:R-:W-:Y:S01]  /*2d60*/  IMAD R21, R12, R19, RZ ;  /* 0x000000130c157224 */ /* 0x000fe200078e02ff */
[----:B------:R-:W-:-:S05]  /*2d70*/  MOV R12, RZ ;  /* 0x000000ff000c7202 */ /* 0x000fca0000000f00 */
[----:B------:R-:W-:-:S04]  /*2d80*/  IMAD.HI.U32 R21, R13, R21, R12 ;  /* 0x000000150d157227 */ /* 0x000fc800078e000c */
[----:B------:R-:W-:-:S04]  /*2d90*/  IMAD.MOV.U32 R12, RZ, RZ, R16 ;  /* 0x000000ffff0c7224 */ /* 0x000fc800078e0010 */
        /* <DEDUP_REMOVED lines=9> */
[----:B------:R-:W-:-:S07]  /*2e30*/  ISETP.GE.AND P3, PT, R12, RZ, PT ;  /* 0x000000ff0c00720c */ /* 0x000fce0003f66270 */
        /* <DEDUP_REMOVED lines=8> */
[----:B------:R-:W-:Y:S02]  /*2ec0*/  LEA R14, R11, UR4, 0x2 ;  /* 0x000000040b0e7c11 */ /* 0x000fe4000f8e10ff */
[----:B------:R-:W-:-:S03]  /*2ed0*/  MOV R11, UR6 ;  /* 0x00000006000b7c02 */ /* 0x000fc60008000f00 */
[----:B------:R-:W-:Y:S01]  /*2ee0*/  IMAD R15, R17, 0x4, R14 ;  /* 0x00000004110f7824 */ /* 0x000fe200078e020e */
[----:B------:R-:W-:Y:S02]  /*2ef0*/  LEA R16, R11, R14, 0x2 ;  /* 0x0000000e0b107211 */ /* 0x000fe400078e10ff */
[----:B------:R-:W-:Y:S02]  /*2f00*/  LDS R14, [R14] ;  /* 0x000000000e0e7984 */ /* 0x000fe40000000800 */
[----:B------:R-:W-:Y:S02]  /*2f10*/  LEA R18, R17, R16, 0x2 ;  /* 0x0000001011127211 */ /* 0x000fe400078e10ff */
[----:B------:R-:W1:Y:S04]  /*2f20*/  LDS R15, [R15] ;  /* 0x000000000f0f7984 */ /* 0x000e680000000800 */
[----:B------:R-:W2:Y:S04]  /*2f30*/  LDS R16, [R16] ;  /* 0x0000000010107984 */ /* 0x000ea80000000800 */
[----:B------:R-:W3:Y:S01]  /*2f40*/  LDS R18, [R18] ;  /* 0x0000000012127984 */ /* 0x000ee20000000800 */
[----:B-1----:R-:W-:-:S04]  /*2f50*/  FADD R11, R14, R15 ;  /* 0x0000000f0e0b7221 */ /* 0x002fc80000000000 */
[----:B--2---:R-:W-:Y:S01]  /*2f60*/  FADD R17, R11, R16 ;  /* 0x000000100b117221 */ /* 0x004fe20000000000 */
[----:B------:R-:W-:-:S03]  /*2f70*/  IMAD.IADD R11, R3, 0x1, R10 ;  /* 0x00000001030b7824 */ /* 0x000fc600078e020a */
[----:B---3--:R-:W-:Y:S01]  /*2f80*/  FADD R17, R17, R18 ;  /* 0x0000001211117221 */ /* 0x008fe20000000000 */
[----:B0-----:R-:W-:-:S04]  /*2f90*/  IMAD.WIDE R10, R11, 0x4, R12 ;  /* 0x000000040b0a7825 */ /* 0x001fc800078e020c */
[----:B------:R-:W-:-:S05]  /*2fa0*/  FMUL R17, R17, 0.25 ;  /* 0x3e80000011117820 */ /* 0x000fca0000400000 */
[----:B------:R0:W-:Y:S02]  /*2fb0*/  STG.E desc[UR14][R10.64], R17 ;  /* 0x000000110a007986 */ /* 0x0001e4000c10190e */
.L_x_16:
[----:B------:R-:W-:Y:S05]  /*2fc0*/  BSYNC.RECONVERGENT B0 ;  /* 0x0000000000007941 */ /* 0x000fea0003800200 */
.L_x_15:
[----:B------:R-:W-:Y:S04]  /*2fd0*/  BSSY.RECONVERGENT B0, `(.L_x_17) ;  /* 0x0000034000007945 */ /* 0x000fe80003800200 */
[----:B------:R-:W-:Y:S05]  /*2fe0*/  @P1 BRA `(.L_x_18) ;  /* 0x0000000000c81947 */ /* 0x000fea0003800000 */
[----:B------:R-:W4:Y:S01]  /*2ff0*/  LDC R16, c[0x0][0x3a0] ;  /* 0x0000e800ff107b82 */ /* 0x000f220000000800 */
[----:B------:R-:W-:Y:S01]  /*3000*/  IADD3 R13, PT, PT, R0, UR16, R9 ;  /* 0x00000010000d7c10 */ /* 0x000fe2000fffe009 */
[----:B------:R-:W-:Y:S01]  /*3010*/  UMOV UR4, 0x400 ;  /* 0x0000040000047882 */ /* 0x000fe20000000000 */
[----:B------:R-:W-:Y:S02]  /*3020*/  IADD3 R7, PT, PT, R3, R7, RZ ;  /* 0x0000000703077210 */ /* 0x000fe40007ffe0ff */
[----:B0123--:R-:W-:-:S03]  /*3030*/  IABS R17, R13 ;  /* 0x0000000d00117213 */ /* 0x00ffc60000000000 */
[----:B------:R-:W0:Y:S01]  /*3040*/  S2UR UR5, SR_CgaCtaId ;  /* 0x00000000000579c3 */ /* 0x000e220000008800 */
[----:B----4-:R-:W-:-:S04]  /*3050*/  IABS R15, R16 ;  /* 0x00000010000f7213 */ /* 0x010fc80000000000 */
[----:B------:R-:W1:Y:S01]  /*3060*/  I2F.RP R12, R15 ;  /* 0x0000000f000c7306 */ /* 0x000e620000209400 */
[----:B0-----:R-:W-:-:S07]  /*3070*/  ULEA UR4, UR5, UR4, 0x18 ;  /* 0x0000000405047291 */ /* 0x001fce000f8ec0ff */
[----:B-1----:R-:W0:Y:S02]  /*3080*/  MUFU.RCP R12, R12 ;  /* 0x0000000c000c7308 */ /* 0x002e240000001000 */
[----:B0-----:R-:W-:-:S06]  /*3090*/  IADD3 R14, PT, PT, R12, 0xffffffe, RZ ;  /* 0x0ffffffe0c0e7810 */ /* 0x001fcc0007ffe0ff */
[----:B------:R0:W1:Y:S02]  /*30a0*/  F2I.FTZ.U32.TRUNC.NTZ R11, R14 ;  /* 0x0000000e000b7305 */ /* 0x000064000021f000 */
[----:B0-----:R-:W-:Y:S01]  /*30b0*/  IMAD.U32 R14, RZ, RZ, UR6 ;  /* 0x00000006ff0e7e24 */ /* 0x001fe2000f8e00ff */
[----:B-1----:R-:W-:-:S05]  /*30c0*/  IADD3 R10, PT, PT, RZ, -R11, RZ ;  /* 0x8000000bff0a7210 */ /* 0x002fca0007ffe0ff */
[----:B------:R-:W-:Y:S02]  /*30d0*/  IMAD R9, R10, R15, RZ ;  /* 0x0000000f0a097224 */ /* 0x000fe400078e02ff */
[----:B------:R-:W-:-:S04]  /*30e0*/  IMAD.MOV.U32 R10, RZ, RZ, RZ ;  /* 0x000000ffff0a7224 */ /* 0x000fc800078e00ff */
[----:B------:R-:W-:Y:S01]  /*30f0*/  IMAD.HI.U32 R9, R11, R9, R10 ;  /* 0x000000090b097227 */ /* 0x000fe200078e000a */
[----:B------:R-:W-:-:S05]  /*3100*/  MOV R10, R17 ;  /* 0x00000011000a7202 */ /* 0x000fca0000000f00 */
        /* <DEDUP_REMOVED lines=9> */
[----:B------:R-:W-:-:S07]  /*31a0*/  ISETP.GE.AND P2, PT, R10, RZ, PT ;  /* 0x000000ff0a00720c */ /* 0x000fce0003f46270 */
        /* <DEDUP_REMOVED lines=22> */
.L_x_18:
[----:B------:R-:W-:Y:S05]  /*3310*/  BSYNC.RECONVERGENT B0 ;  /* 0x0000000000007941 */ /* 0x000fea0003800200 */
.L_x_17:
[----:B------:R-:W-:-:S07]  /*3320*/  IADD3 R6, PT, PT, R6, 0x2, RZ ;  /* 0x0000000206067810 */ /* 0x000fce0007ffe0ff */
.L_x_14:
[----:B------:R-:W5:Y:S02]  /*3330*/  LDC R9, c[0x0][0x3a0] ;  /* 0x0000e800ff097b82 */ /* 0x000f640000000800 */
[----:B-----5:R-:W-:-:S04]  /*3340*/  LOP3.LUT R7, R9, 0x1, RZ, 0xc0, !PT ;  /* 0x0000000109077812 */ /* 0x020fc800078ec0ff */
[----:B------:R-:W-:-:S13]  /*3350*/  ISETP.NE.U32.AND P0, PT, R7, 0x1, PT ;  /* 0x000000010700780c */ /* 0x000fda0003f05070 */
[----:B------:R-:W-:Y:S05]  /*3360*/  @P0 EXIT ;  /* 0x000000000000094d */ /* 0x000fea0003800000 */
[----:B------:R-:W5:Y:S01]  /*3370*/  LDCU UR4, c[0x0][0x394] ;  /* 0x00007280ff0477ac */ /* 0x000f620008000800 */
[----:B------:R-:W-:-:S04]  /*3380*/  IMAD R7, R6, UR16, RZ ;  /* 0x0000001006077c24 */ /* 0x000fc8000f8e02ff */
[----:B0---4-:R-:W-:-:S05]  /*3390*/  IMAD.IADD R10, R4, 0x1, R7 ;  /* 0x00000001040a7824 */ /* 0x011fca00078e0207 */
[----:B------:R-:W-:-:S04]  /*33a0*/  ISETP.GE.AND P0, PT, R10, R8, PT ;  /* 0x000000080a00720c */ /* 0x000fc80003f06270 */
[----:B-----5:R-:W-:-:S13]  /*33b0*/  ISETP.GE.OR P0, PT, R5, UR4, P0 ;  /* 0x0000000405007c0c */ /* 0x020fda0008706670 */
[----:B------:R-:W-:Y:S05]  /*33c0*/  @P0 EXIT ;  /* 0x000000000000094d */ /* 0x000fea0003800000 */
[----:B------:R-:W-:Y:S01]  /*33d0*/  IABS R11, R9 ;  /* 0x00000009000b7213 */ /* 0x000fe20000000000 */
[----:B------:R-:W-:Y:S01]  /*33e0*/  IMAD.IADD R6, R7, 0x1, R0 ;  /* 0x0000000107067824 */ /* 0x000fe200078e0200 */
[----:B------:R-:W0:Y:S01]  /*33f0*/  S2UR UR5, SR_CgaCtaId ;  /* 0x00000000000579c3 */ /* 0x000e220000008800 */
[----:B------:R-:W-:Y:S01]  /*3400*/  UMOV UR4, 0x400 ;  /* 0x0000040000047882 */ /* 0x000fe20000000000 */
[----:B------:R-:W4:Y:S01]  /*3410*/  I2F.RP R8, R11 ;  /* 0x0000000b00087306 */ /* 0x000f220000209400 */
[----:B------:R-:W-:Y:S02]  /*3420*/  IADD3 R3, PT, PT, R3, R10, RZ ;  /* 0x0000000a03037210 */ /* 0x000fe40007ffe0ff */
[----:B------:R-:W-:-:S05]  /*3430*/  IABS R0, R6 ;  /* 0x0000000600007213 */ /* 0x000fca0000000000 */
[----:B----4-:R-:W4:Y:S01]  /*3440*/  MUFU.RCP R8, R8 ;  /* 0x0000000800087308 */ /* 0x010f220000001000 */
[----:B0-----:R-:W-:Y:S01]  /*3450*/  ULEA UR4, UR5, UR4, 0x18 ;  /* 0x0000000405047291 */ /* 0x001fe2000f8ec0ff */
[----:B----4-:R-:W-:-:S06]  /*3460*/  IADD3 R12, PT, PT, R8, 0xffffffe, RZ ;  /* 0x0ffffffe080c7810 */ /* 0x010fcc0007ffe0ff */
[----:B------:R-:W0:Y:S02]  /*3470*/  F2I.FTZ.U32.TRUNC.NTZ R5, R12 ;  /* 0x0000000c00057305 */ /* 0x000e24000021f000 */
[----:B0-----:R-:W-:-:S05]  /*3480*/  IADD3 R4, PT, PT, RZ, -R5, RZ ;  /* 0x80000005ff047210 */ /* 0x001fca0007ffe0ff */
[----:B------:R-:W-:Y:S02]  /*3490*/  IMAD R7, R4, R11, RZ ;  /* 0x0000000b04077224 */ /* 0x000fe400078e02ff */
[----:B------:R-:W-:-:S05]  /*34a0*/  HFMA2 R4, -RZ, RZ, 0, 0 ;  /* 0x00000000ff047431 */ /* 0x000fca00000001ff */
[----:B------:R-:W-:Y:S01]  /*34b0*/  IMAD.HI.U32 R7, R5, R7, R4 ;  /* 0x0000000705077227 */ /* 0x000fe200078e0004 */
[----:B------:R-:W-:-:S05]  /*34c0*/  MOV R4, R0 ;  /* 0x0000000000047202 */ /* 0x000fca0000000f00 */
[----:B------:R-:W-:-:S04]  /*34d0*/  IMAD.HI.U32 R0, R7, R4, RZ ;  /* 0x0000000407007227 */ /* 0x000fc800078e00ff */
[----:B------:R-:W-:-:S04]  /*34e0*/  IMAD.MOV R5, RZ, RZ, -R0 ;  /* 0x000000ffff057224 */ /* 0x000fc800078e0a00 */
[----:B------:R-:W-:-:S05]  /*34f0*/  IMAD R4, R11, R5, R4 ;  /* 0x000000050b047224 */ /* 0x000fca00078e0204 */
[----:B------:R-:W-:-:S13]  /*3500*/  ISETP.GT.U32.AND P1, PT, R11, R4, PT ;  /* 0x000000040b00720c */ /* 0x000fda0003f24070 */
[-C--:B------:R-:W-:Y:S02]  /*3510*/  @!P1 IADD3 R4, PT, PT, R4, -R11.reuse, RZ ;  /* 0x8000000b04049210 */ /* 0x080fe40007ffe0ff */
[----:B------:R-:W-:Y:S02]  /*3520*/  @!P1 IADD3 R0, PT, PT, R0, 0x1, RZ ;  /* 0x0000000100009810 */ /* 0x000fe40007ffe0ff */
[----:B------:R-:W-:Y:S02]  /*3530*/  ISETP.GE.U32.AND P0, PT, R4, R11, PT ;  /* 0x0000000b0400720c */ /* 0x000fe40003f06070 */
[----:B------:R-:W-:Y:S02]  /*3540*/  LOP3.LUT R4, R6, R9, RZ, 0x3c, !PT ;  /* 0x0000000906047212 */ /* 0x000fe400078e3cff */
[----:B------:R-:W-:Y:S02]  /*3550*/  ISETP.NE.AND P1, PT, R9, RZ, PT ;  /* 0x000000ff0900720c */ /* 0x000fe40003f25270 */
[----:B------:R-:W-:-:S07]  /*3560*/  ISETP.GE.AND P2, PT, R4, RZ, PT ;  /* 0x000000ff0400720c */ /* 0x000fce0003f46270 */
[----:B------:R-:W-:-:S06]  /*3570*/  @P0 VIADD R0, R0, 0x1 ;  /* 0x0000000100000836 */ /* 0x000fcc0000000000 */
[----:B------:R-:W-:Y:S02]  /*3580*/  @!P2 IADD3 R0, PT, PT, -R0, RZ, RZ ;  /* 0x000000ff0000a210 */ /* 0x000fe40007ffe1ff */
[----:B------:R-:W-:-:S04]  /*3590*/  @!P1 LOP3.LUT R0, RZ, R9, RZ, 0x33, !PT ;  /* 0x00000009ff009212 */ /* 0x000fc800078e33ff */
[----:B------:R-:W-:-:S05]  /*35a0*/  IADD3 R5, PT, PT, -R0, RZ, RZ ;  /* 0x000000ff00057210 */ /* 0x000fca0007ffe1ff */
[----:B------:R-:W-:-:S04]  /*35b0*/  IMAD R5, R9, R5, R6 ;  /* 0x0000000509057224 */ /* 0x000fc800078e0206 */
[----:B------:R-:W-:-:S04]  /*35c0*/  IMAD R5, R0, UR7, R5 ;  /* 0x0000000700057c24 */ /* 0x000fc8000f8e0205 */
[----:B------:R-:W-:-:S05]  /*35d0*/  IMAD R5, R2, 0x2, R5 ;  /* 0x0000000202057824 */ /* 0x000fca00078e0205 */
[----:B------:R-:W-:Y:S02]  /*35e0*/  LEA R0, R5, UR4, 0x2 ;  /* 0x0000000405007c11 */ /* 0x000fe4000f8e10ff */
[----:B------:R-:W-:Y:S02]  /*35f0*/  MOV R5, UR6 ;  /* 0x0000000600057c02 */ /* 0x000fe40008000f00 */
[----:B------:R-:W-:-:S03]  /*3600*/  LEA R6, R9, R0, 0x2 ;  /* 0x0000000009067211 */ /* 0x000fc600078e10ff */
[----:B------:R-:W-:Y:S02]  /*3610*/  IMAD R8, R5, 0x4, R0 ;  /* 0x0000000405087824 */ /* 0x000fe400078e0200 */
[----:B------:R-:W-:Y:S01]  /*3620*/  LDS R0, [R0] ;  /* 0x0000000000007984 */ /* 0x000fe20000000800 */
[----:B------:R-:W0:Y:S02]  /*3630*/  LDC.64 R4, c[0x0][0x380] ;  /* 0x0000e000ff047b82 */ /* 0x000e240000000a00 */
[----:B------:R-:W-:Y:S01]  /*3640*/  LEA R9, R9, R8, 0x2 ;  /* 0x0000000809097211 */ /* 0x000fe200078e10ff */
[----:B------:R-:W4:Y:S04]  /*3650*/  LDS R7, [R6] ;  /* 0x0000000006077984 */ /* 0x000f280000000800 */
[----:B------:R-:W5:Y:S04]  /*3660*/  LDS R8, [R8] ;  /* 0x0000000008087984 */ /* 0x000f680000000800 */
[----:B------:R-:W1:Y:S01]  /*3670*/  LDS R2, [R9] ;  /* 0x0000000009027984 */ /* 0x000e620000000800 */
[----:B----4-:R-:W-:-:S04]  /*3680*/  FADD R7, R0, R7 ;  /* 0x0000000700077221 */ /* 0x010fc80000000000 */
[----:B-----5:R-:W-:-:S04]  /*3690*/  FADD R7, R7, R8 ;  /* 0x0000000807077221 */ /* 0x020fc80000000000 */
[----:B-1----:R-:W-:Y:S01]  /*36a0*/  FADD R7, R7, R2 ;  /* 0x0000000207077221 */ /* 0x002fe20000000000 */
[----:B0-----:R-:W-:-:S04]  /*36b0*/  IMAD.WIDE R2, R3, 0x4, R4 ;  /* 0x0000000403027825 */ /* 0x001fc800078e0204 */
[----:B------:R-:W-:-:S05]  /*36c0*/  FMUL R7, R7, 0.25 ;  /* 0x3e80000007077820 */ /* 0x000fca0000400000 */
[----:B------:R-:W-:Y:S01]  /*36d0*/  STG.E desc[UR14][R2.64], R7 ;  /* 0x0000000702007986 */ /* 0x000fe2000c10190e */
[----:B------:R-:W-:Y:S05]  /*36e0*/  EXIT ;  /* 0x000000000000794d */ /* 0x000fea0003800000 */
.L_x_19:
[----:B------:R-:W-:-:S00]  /*36f0*/  BRA `(.L_x_19) ;  /* 0xfffffffc00fc7947 */ /* 0x000fc0000383ffff */
[----:B------:R-:W-:-:S00]  /*3700*/  NOP ;  /* 0x0000000000007918 */ /* 0x000fc00000000000 */
[----:B------:R-:W-:-:S00]  /*3710*/  NOP ;  /* 0x0000000000007918 */ /* 0x000fc00000000000 */
[----:B------:R-:W-:-:S00]  /*3720*/  NOP ;  /* 0x0000000000007918 */ /* 0x000fc00000000000 */
[----:B------:R-:W-:-:S00]  /*3730*/  NOP ;  /* 0x0000000000007918 */ /* 0x000fc00000000000 */
[----:B------:R-:W-:-:S00]  /*3740*/  NOP ;  /* 0x0000000000007918 */ /* 0x000fc00000000000 */
[----:B------:R-:W-:-:S00]  /*3750*/  NOP ;  /* 0x0000000000007918 */ /* 0x000fc00000000000 */
[----:B------:R-:W-:-:S00]  /*3760*/  NOP ;  /* 0x0000000000007918 */ /* 0x000fc00000000000 */
[----:B------:R-:W-:-:S00]  /*3770*/  NOP ;  /* 0x0000000000007918 */ /* 0x000fc00000000000 */
.L_x_68:


//--------------------- .text._Z16kernel_halfsize1PfS_iiiii --------------------------
	.section	.text._Z16kernel_halfsize1PfS_iiiii,"ax",@progbits
	.align	128
        .global         _Z16kernel_halfsize1PfS_iiiii
        .type           _Z16kernel_halfsize1PfS_iiiii,@function
        .size           _Z16kernel_halfsize1PfS_iiiii,(.L_x_69 - _Z16kernel_halfsize1PfS_iiiii)
        .other          _Z16kernel_halfsize1PfS_iiiii,@"STO_CUDA_ENTRY STV_DEFAULT"
_Z16kernel_halfsize1PfS_iiiii:
.text._Z16kernel_halfsize1PfS_iiiii:
[----:B------:R-:W-:Y:S08]  /*0000*/  LDC R1, c[0x0][0x37c] ;  /* 0x0000df00ff017b82 */ /* 0x000ff00000000800 */
[----:B------:R-:W0:Y:S01]  /*0010*/  LDC R13, c[0x0][0x3a0] ;  /* 0x0000e800ff0d7b82 */ /* 0x000e220000000800 */
[----:B------:R-:W1:Y:S07]  /*0020*/  S2R R0, SR_TID.Y ;  /* 0x0000000000007919 */ /* 0x000e6e0000002200 */
[----:B------:R-:W2:Y:S08]  /*0030*/  LDC R3, c[0x0][0x364] ;  /* 0x0000d900ff037b82 */ /* 0x000eb00000000800 */
[----:B------:R-:W3:Y:S01]  /*0040*/  S2UR UR4, SR_CTAID.Y ;  /* 0x00000000000479c3 */ /* 0x000ee20000002600 */
[----:B0-----:R-:W-:-:S13]  /*0050*/  ISETP.GE.AND P0, PT, R13, 0x1, PT ;  /* 0x000000010d00780c */ /* 0x001fda0003f06270 */
[----:B-123--:R-:W-:Y:S05]  /*0060*/  @!P0 EXIT ;  /* 0x000000000000894d */ /* 0x00efea0003800000 */
[----:B------:R-:W0:Y:S01]  /*0070*/  LDCU.64 UR8, c[0x0][0x398] ;  /* 0x00007300ff0877ac */ /* 0x000e220008000a00 */
[----:B------:R-:W-:Y:S01]  /*0080*/  IMAD R0, R3, UR4, R0 ;  /* 0x0000000403007c24 */ /* 0x000fe2000f8e0200 */
[----:B------:R-:W-:Y:S01]  /*0090*/  SHF.L.U32 R2, R13, 0x1, RZ ;  /* 0x000000010d027819 */ /* 0x000fe200000006ff */
[----:B------:R-:W1:Y:S03]  /*00a0*/  LDCU UR5, c[0x0][0x390] ;  /* 0x00007200ff0577ac */ /* 0x000e660008000800 */
[----:B------:R-:W-:Y:S02]  /*00b0*/  ISETP.GE.AND P1, PT, R2, 0x4, PT ;  /* 0x000000040200780c */ /* 0x000fe40003f26270 */
[----:B------:R-:W-:Y:S01]  /*00c0*/  SHF.L.U32 R7, R0, 0x1, RZ ;  /* 0x0000000100077819 */ /* 0x000fe200000006ff */
[----:B------:R-:W2:Y:S01]  /*00d0*/  LDCU.64 UR6, c[0x0][0x358] ;  /* 0x00006b00ff0677ac */ /* 0x000ea20008000a00 */
[----:B------:R-:W-:-:S03]  /*00e0*/  VIMNMX R14, PT, PT, R2, 0x1, !PT ;  /* 0x00000001020e7848 */ /* 0x000fc60007fe0100 */
[----:B------:R-:W-:Y:S02]  /*00f0*/  VIADD R3, R7, 0x1 ;  /* 0x0000000107037836 */ /* 0x000fe40000000000 */
[----:B0-----:R-:W-:-:S03]  /*0100*/  IMAD R8, R13, UR8, RZ ;  /* 0x000000080d087c24 */ /* 0x001fc6000f8e02ff */
[----:B------:R-:W-:Y:S01]  /*0110*/  ISETP.GE.AND P0, PT, R3, UR9, PT ;  /* 0x0000000903007c0c */ /* 0x000fe2000bf06270 */
[----:B------:R-:W-:Y:S02]  /*0120*/  IMAD.MOV.U32 R3, RZ, RZ, RZ ;  /* 0x000000ffff037224 */ /* 0x000fe400078e00ff */
[----:B-1----:R-:W-:Y:S01]  /*0130*/  IMAD R5, R13, UR5, RZ ;  /* 0x000000050d057c24 */ /* 0x002fe2000f8e02ff */
[C---:B------:R-:W-:Y:S01]  /*0140*/  IADD3 R6, PT, PT, R8.reuse, -R13, RZ ;  /* 0x8000000d08067210 */ /* 0x040fe20007ffe0ff */
[----:B------:R-:W-:Y:S01]  /*0150*/  IMAD R4, R8, R7, RZ ;  /* 0x0000000708047224 */ /* 0x000fe200078e02ff */
[----:B------:R-:W-:Y:S02]  /*0160*/  LOP3.LUT R7, R14, 0x3, RZ, 0xc0, !PT ;  /* 0x000000030e077812 */ /* 0x000fe400078ec0ff */
[----:B------:R-:W-:Y:S01]  /*0170*/  SEL R8, R8, RZ, !P0 ;  /* 0x000000ff08087207 */ /* 0x000fe20004000000 */
[----:B--2---:R-:W-:Y:S06]  /*0180*/  @!P1 BRA `(.L_x_20) ;  /* 0x0000000c00f09947 */ /* 0x004fec0003800000 */
[----:B------:R-:W0:Y:S01]  /*0190*/  S2UR UR4, SR_CTAID.X ;  /* 0x00000000000479c3 */ /* 0x000e220000002500 */
[----:B------:R-:W1:Y:S07]  /*01a0*/  S2R R24, SR_TID.X ;  /* 0x0000000000187919 */ /* 0x000e6e0000002100 */
[----:B------:R-:W2:Y:S01]  /*01b0*/  LDC R20, c[0x0][0x360] ;  /* 0x0000d800ff147b82 */ /* 0x000ea20000000800 */
[----:B0-----:R-:W-:-:S04]  /*01c0*/  IMAD R3, R13, UR4, RZ ;  /* 0x000000040d037c24 */ /* 0x001fc8000f8e02ff */
[----:B------:R-:W-:Y:S02]  /*01d0*/  IMAD.SHL.U32 R3, R3, 0x2, RZ ;  /* 0x0000000203037824 */ /* 0x000fe400078e00ff */
[----:B--2---:R-:W-:-:S03]  /*01e0*/  IMAD R10, R20, UR4, RZ ;  /* 0x00000004140a7c24 */ /* 0x004fc6000f8e02ff */
[C---:B------:R-:W-:Y:S01]  /*01f0*/  IADD3 R11, PT, PT, R3.reuse, 0x3, RZ ;  /* 0x00000003030b7810 */ /* 0x040fe20007ffe0ff */
[C---:B------:R-:W-:Y:S01]  /*0200*/  VIADD R9, R3.reuse, 0x2 ;  /* 0x0000000203097836 */ /* 0x040fe20000000000 */
[----:B------:R-:W0:Y:S01]  /*0210*/  LDCU UR4, c[0x0][0x394] ;  /* 0x00007280ff0477ac */ /* 0x000e220008000800 */
[C---:B------:R-:W-:Y:S01]  /*0220*/  IMAD R22, R10.reuse, R13, RZ ;  /* 0x0000000d0a167224 */ /* 0x040fe200078e02ff */
[----:B------:R-:W-:Y:S01]  /*0230*/  SHF.L.U32 R15, R10, 0x1, RZ ;  /* 0x000000010a0f7819 */ /* 0x000fe200000006ff */
[-C--:B------:R-:W-:Y:S01]  /*0240*/  IMAD R23, R3, R20.reuse, R20 ;  /* 0x0000001403177224 */ /* 0x080fe200078e0214 */
[----:B------:R-:W-:Y:S01]  /*0250*/  LOP3.LUT R3, R14, 0x7ffffffc, RZ, 0xc0, !PT ;  /* 0x7ffffffc0e037812 */ /* 0x000fe200078ec0ff */
[C-C-:B-1----:R-:W-:Y:S02]  /*0260*/  IMAD R16, R0.reuse, R5, R24.reuse ;  /* 0x0000000500107224 */ /* 0x142fe400078e0218 */
[----:B------:R-:W-:Y:S01]  /*0270*/  IMAD R18, R0, UR5, R15 ;  /* 0x0000000500127c24 */ /* 0x000fe2000f8e020f */
[----:B------:R-:W-:Y:S01]  /*0280*/  IADD3 R25, PT, PT, -R3, RZ, RZ ;  /* 0x000000ff03197210 */ /* 0x000fe20007ffe1ff */
[----:B------:R-:W-:-:S02]  /*0290*/  IMAD R10, R9, R20, R24 ;  /* 0x00000014090a7224 */ /* 0x000fc400078e0218 */
[--C-:B------:R-:W-:Y:S02]  /*02a0*/  IMAD R12, R11, R20, R24.reuse ;  /* 0x000000140b0c7224 */ /* 0x100fe400078e0218 */
[--C-:B------:R-:W-:Y:S02]  /*02b0*/  IMAD R13, R18, R13, R24.reuse ;  /* 0x0000000d120d7224 */ /* 0x100fe400078e0218 */
[----:B------:R-:W-:Y:S01]  /*02c0*/  IMAD R22, R22, 0x2, R24 ;  /* 0x0000000216167824 */ /* 0x000fe200078e0218 */
[----:B------:R-:W-:Y:S01]  /*02d0*/  IADD3 R24, PT, PT, R23, R24, RZ ;  /* 0x0000001817187210 */ /* 0x000fe20007ffe0ff */
[-CC-:B------:R-:W-:Y:S02]  /*02e0*/  IMAD R9, R9, R20.reuse, R16.reuse ;  /* 0x0000001409097224 */ /* 0x180fe400078e0210 */
[--C-:B------:R-:W-:Y:S02]  /*02f0*/  IMAD R11, R11, R20, R16.reuse ;  /* 0x000000140b0b7224 */ /* 0x100fe400078e0210 */
[----:B0-----:R-:W-:-:S07]  /*0300*/  IMAD.IADD R23, R23, 0x1, R16 ;  /* 0x0000000117177824 */ /* 0x001fce00078e0210 */
.L_x_29:
        /* <DEDUP_REMOVED lines=11> */
[----:B------:R-:W-:-:S07]  /*03c0*/  IABS R20, R22 ;  /* 0x0000001600147213 */ /* 0x000fce0000000000 */
[----:B------:R-:W1:Y:S01]  /*03d0*/  LDC.64 R26, c[0x0][0x380] ;  /* 0x0000e000ff1a7b82 */ /* 0x000e620000000a00 */
[----:B0-----:R-:W-:-:S04]  /*03e0*/  IABS R16, R17 ;  /* 0x0000001100107213 */ /* 0x001fc80000000000 */
[----:B------:R-:W0:Y:S08]  /*03f0*/  I2F.RP R18, R16 ;  /* 0x0000001000127306 */ /* 0x000e300000209400 */
[----:B0-----:R-:W0:Y:S02]  /*0400*/  MUFU.RCP R18, R18 ;  /* 0x0000001200127308 */ /* 0x001e240000001000 */
[----:B0-----:R-:W-:-:S06]  /*0410*/  VIADD R14, R18, 0xffffffe ;  /* 0x0ffffffe120e7836 */ /* 0x001fcc0000000000 */
[----:B------:R0:W2:Y:S02]  /*0420*/  F2I.FTZ.U32.TRUNC.NTZ R15, R14 ;  /* 0x0000000e000f7305 */ /* 0x0000a4000021f000 */
[----:B0-----:R-:W-:Y:S01]  /*0430*/  IMAD.MOV.U32 R14, RZ, RZ, RZ ;  /* 0x000000ffff0e7224 */ /* 0x001fe200078e00ff */
[----:B--2---:R-:W-:-:S05]  /*0440*/  IADD3 R19, PT, PT, RZ, -R15, RZ ;  /* 0x8000000fff137210 */ /* 0x004fca0007ffe0ff */
[----:B------:R-:W-:-:S04]  /*0450*/  IMAD R19, R19, R16, RZ ;  /* 0x0000001013137224 */ /* 0x000fc800078e02ff */
[----:B------:R-:W-:Y:S01]  /*0460*/  IMAD.HI.U32 R15, R15, R19, R14 ;  /* 0x000000130f0f7227 */ /* 0x000fe200078e000e */
[----:B------:R-:W-:Y:S02]  /*0470*/  MOV R19, R20 ;  /* 0x0000001400137202 */ /* 0x000fe40000000f00 */
[----:B------:R-:W-:-:S03]  /*0480*/  LOP3.LUT R14, R22, R17, RZ, 0x3c, !PT ;  /* 0x00000011160e7212 */ /* 0x000fc600078e3cff */
[----:B------:R-:W-:Y:S01]  /*0490*/  IMAD.HI.U32 R15, R15, R19, RZ ;  /* 0x000000130f0f7227 */ /* 0x000fe200078e00ff */
[----:B------:R-:W-:-:S04]  /*04a0*/  ISETP.GE.AND P4, PT, R14, RZ, PT ;  /* 0x000000ff0e00720c */ /* 0x000fc80003f86270 */
[----:B------:R-:W-:-:S05]  /*04b0*/  IADD3 R18, PT, PT, -R15, RZ, RZ ;  /* 0x000000ff0f127210 */ /* 0x000fca0007ffe1ff */
[----:B------:R-:W-:-:S05]  /*04c0*/  IMAD R19, R16, R18, R19 ;  /* 0x0000001210137224 */ /* 0x000fca00078e0213 */
[----:B------:R-:W-:-:S13]  /*04d0*/  ISETP.GT.U32.AND P5, PT, R16, R19, PT ;  /* 0x000000131000720c */ /* 0x000fda0003fa4070 */
[----:B------:R-:W-:Y:S01]  /*04e0*/  @!P5 IMAD.IADD R19, R19, 0x1, -R16 ;  /* 0x000000011313d824 */ /* 0x000fe200078e0a10 */
[----:B------:R-:W-:Y:S02]  /*04f0*/  @!P5 IADD3 R15, PT, PT, R15, 0x1, RZ ;  /* 0x000000010f0fd810 */ /* 0x000fe40007ffe0ff */
[----:B------:R-:W-:Y:S02]  /*0500*/  ISETP.NE.AND P5, PT, R17, RZ, PT ;  /* 0x000000ff1100720c */ /* 0x000fe40003fa5270 */
[----:B------:R-:W-:-:S13]  /*0510*/  ISETP.GE.U32.AND P1, PT, R19, R16, PT ;  /* 0x000000101300720c */ /* 0x000fda0003f26070 */
[----:B------:R-:W-:-:S05]  /*0520*/  @P1 IADD3 R15, PT, PT, R15, 0x1, RZ ;  /* 0x000000010f0f1810 */ /* 0x000fca0007ffe0ff */
[----:B------:R-:W-:Y:S02]  /*0530*/  IMAD.MOV.U32 R19, RZ, RZ, R15 ;  /* 0x000000ffff137224 */ /* 0x000fe400078e000f */
[----:B------:R-:W0:Y:S03]  /*0540*/  LDC.64 R14, c[0x0][0x388] ;  /* 0x0000e200ff0e7b82 */ /* 0x000e260000000a00 */
[----:B------:R-:W-:Y:S02]  /*0550*/  @!P4 IADD3 R19, PT, PT, -R19, RZ, RZ ;  /* 0x000000ff1313c210 */ /* 0x000fe40007ffe1ff */
[----:B------:R-:W-:-:S04]  /*0560*/  @!P5 LOP3.LUT R19, RZ, R17, RZ, 0x33, !PT ;  /* 0x00000011ff13d212 */ /* 0x000fc800078e33ff */
[----:B------:R-:W-:-:S05]  /*0570*/  IADD3 R21, PT, PT, -R19, RZ, RZ ;  /* 0x000000ff13157210 */ /* 0x000fca0007ffe1ff */
[----:B------:R-:W-:-:S04]  /*0580*/  IMAD R21, R17, R21, R22 ;  /* 0x0000001511157224 */ /* 0x000fc800078e0216 */
[--C-:B------:R-:W-:Y:S02]  /*0590*/  IMAD R19, R2, R19, R21.reuse ;  /* 0x0000001302137224 */ /* 0x100fe400078e0215 */
[----:B------:R-:W-:-:S05]  /*05a0*/  IMAD.IADD R16, R6, 0x1, R21 ;  /* 0x0000000106107824 */ /* 0x000fca00078e0215 */
[----:B------:R-:W-:Y:S02]  /*05b0*/  VIADDMNMX R17, R19, R17, R16, PT ;  /* 0x0000001113117246 */ /* 0x000fe40003800110 */
[C---:B------:R-:W-:Y:S02]  /*05c0*/  IADD3 R19, PT, PT, R4.reuse, R19, RZ ;  /* 0x0000001304137210 */ /* 0x040fe40007ffe0ff */
[----:B------:R-:W-:-:S03]  /*05d0*/  IADD3 R21, PT, PT, R4, R17, RZ ;  /* 0x0000001104157210 */ /* 0x000fc60007ffe0ff */
[----:B0-----:R-:W-:-:S04]  /*05e0*/  IMAD.WIDE R16, R19, 0x4, R14 ;  /* 0x0000000413107825 */ /* 0x001fc800078e020e */
[----:B------:R-:W-:Y:S01]  /*05f0*/  IMAD.WIDE R14, R21, 0x4, R14 ;  /* 0x00000004150e7825 */ /* 0x000fe200078e020e */
[----:B------:R-:W2:Y:S03]  /*0600*/  LDG.E R28, desc[UR6][R16.64] ;  /* 0x00000006101c7981 */ /* 0x000ea6000c1e1900 */
[C---:B------:R-:W-:Y:S01]  /*0610*/  IMAD.WIDE R18, R8.reuse, 0x4, R16 ;  /* 0x0000000408127825 */ /* 0x040fe200078e0210 */
[----:B------:R-:W2:Y:S03]  /*0620*/  LDG.E R29, desc[UR6][R14.64] ;  /* 0x000000060e1d7981 */ /* 0x000ea6000c1e1900 */
[----:B------:R-:W-:Y:S02]  /*0630*/  IMAD.WIDE R20, R8, 0x4, R14 ;  /* 0x0000000408147825 */ /* 0x000fe400078e020e */
[----:B------:R-:W3:Y:S04]  /*0640*/  LDG.E R19, desc[UR6][R18.64] ;  /* 0x0000000612137981 */ /* 0x000ee8000c1e1900 */
[----:B------:R-:W4:Y:S01]  /*0650*/  LDG.E R21, desc[UR6][R20.64] ;  /* 0x0000000614157981 */ /* 0x000f22000c1e1900 */
[----:B-1----:R-:W-:-:S04]  /*0660*/  IMAD.WIDE R26, R13, 0x4, R26 ;  /* 0x000000040d1a7825 */ /* 0x002fc800078e021a */
[----:B--2---:R-:W-:-:S04]  /*0670*/  FADD R28, R28, R29 ;  /* 0x0000001d1c1c7221 */ /* 0x004fc80000000000 */
[----:B---3--:R-:W-:-:S04]  /*0680*/  FADD R28, R28, R19 ;  /* 0x000000131c1c7221 */ /* 0x008fc80000000000 */
[----:B----4-:R-:W-:-:S04]  /*0690*/  FADD R28, R28, R21 ;  /* 0x000000151c1c7221 */ /* 0x010fc80000000000 */
[----:B------:R-:W-:-:S05]  /*06a0*/  FMUL R17, R28, 0.25 ;  /* 0x3e8000001c117820 */ /* 0x000fca0000400000 */
[----:B------:R0:W-:Y:S02]  /*06b0*/  STG.E desc[UR6][R26.64], R17 ;  /* 0x000000111a007986 */ /* 0x0001e4000c101906 */
.L_x_22:
[----:B------:R-:W-:Y:S05]  /*06c0*/  BSYNC.RECONVERGENT B0 ;  /* 0x0000000000007941 */ /* 0x000fea0003800200 */
.L_x_21:
[----:B------:R-:W-:Y:S04]  /*06d0*/  BSSY.RECONVERGENT B0, `(.L_x_23) ;  /* 0x0000033000007945 */ /* 0x000fe80003800200 */
[----:B------:R-:W-:Y:S05]  /*06e0*/  @P2 BRA `(.L_x_24) ;  /* 0x0000000000c42947 */ /* 0x000fea0003800000 */
[----:B0-----:R-:W0:Y:S01]  /*06f0*/  LDC R17, c[0x0][0x3a0] ;  /* 0x0000e800ff117b82 */ /* 0x001e220000000800 */
[----:B------:R-:W-:Y:S01]  /*0700*/  HFMA2 R14, -RZ, RZ, 0, 0 ;  /* 0x00000000ff0e7431 */ /* 0x000fe200000001ff */
[----:B------:R-:W-:-:S06]  /*0710*/  IABS R20, R24 ;  /* 0x0000001800147213 */ /* 0x000fcc0000000000 */
[----:B------:R-:W1:Y:S01]  /*0720*/  LDC.64 R26, c[0x0][0x380] ;  /* 0x0000e000ff1a7b82 */ /* 0x000e620000000a00 */
[----:B0-----:R-:W-:-:S04]  /*0730*/  IABS R16, R17 ;  /* 0x0000001100107213 */ /* 0x001fc80000000000 */
[----:B------:R-:W0:Y:S08]  /*0740*/  I2F.RP R18, R16 ;  /* 0x0000001000127306 */ /* 0x000e300000209400 */
[----:B0-----:R-:W0:Y:S02]  /*0750*/  MUFU.RCP R18, R18 ;  /* 0x0000001200127308 */ /* 0x001e240000001000 */
[----:B0-----:R-:W-:-:S06]  /*0760*/  VIADD R19, R18, 0xffffffe ;  /* 0x0ffffffe12137836 */ /* 0x001fcc0000000000 */
[----:B------:R-:W0:Y:S02]  /*0770*/  F2I.FTZ.U32.TRUNC.NTZ R15, R19 ;  /* 0x00000013000f7305 */ /* 0x000e24000021f000 */
[----:B0-----:R-:W-:-:S05]  /*0780*/  IADD3 R21, PT, PT, RZ, -R15, RZ ;  /* 0x8000000fff157210 */ /* 0x001fca0007ffe0ff */
[----:B------:R-:W-:-:S04]  /*0790*/  IMAD R21, R21, R16, RZ ;  /* 0x0000001015157224 */ /* 0x000fc800078e02ff */
        /* <DEDUP_REMOVED lines=12> */
[----:B------:R-:W-:-:S04]  /*0860*/  @P1 IADD3 R14, PT, PT, R14, 0x1, RZ ;  /* 0x000000010e0e1810 */ /* 0x000fc80007ffe0ff */
[----:B------:R-:W-:Y:S02]  /*0870*/  MOV R19, R14 ;  /* 0x0000000e00137202 */ /* 0x000fe40000000f00 */
[----:B------:R-:W0:Y:S03]  /*0880*/  LDC.64 R14, c[0x0][0x388] ;  /* 0x0000e200ff0e7b82 */ /* 0x000e260000000a00 */
[----:B------:R-:W-:Y:S01]  /*0890*/  @!P4 IMAD.MOV R19, RZ, RZ, -R19 ;  /* 0x000000ffff13c224 */ /* 0x000fe200078e0a13 */
[----:B------:R-:W-:-:S04]  /*08a0*/  @!P2 LOP3.LUT R19, RZ, R17, RZ, 0x33, !PT ;  /* 0x00000011ff13a212 */ /* 0x000fc800078e33ff */
[----:B------:R-:W-:-:S05]  /*08b0*/  IADD3 R21, PT, PT, -R19, RZ, RZ ;  /* 0x000000ff13157210 */ /* 0x000fca0007ffe1ff */
[----:B------:R-:W-:-:S04]  /*08c0*/  IMAD R21, R17, R21, R24 ;  /* 0x0000001511157224 */ /* 0x000fc800078e0218 */
[----:B------:R-:W-:Y:S01]  /*08d0*/  IMAD R19, R2, R19, R21 ;  /* 0x0000001302137224 */ /* 0x000fe200078e0215 */
[----:B------:R-:W-:-:S04]  /*08e0*/  IADD3 R16, PT, PT, R6, R21, RZ ;  /* 0x0000001506107210 */ /* 0x000fc80007ffe0ff */
[----:B------:R-:W-:Y:S01]  /*08f0*/  VIADDMNMX R17, R19, R17, R16, PT ;  /* 0x0000001113117246 */ /* 0x000fe20003800110 */
[----:B------:R-:W-:-:S03]  /*0900*/  IMAD.IADD R19, R4, 0x1, R19 ;  /* 0x0000000104137824 */ /* 0x000fc600078e0213 */
[----:B------:R-:W-:Y:S01]  /*0910*/  IADD3 R21, PT, PT, R4, R17, RZ ;  /* 0x0000001104157210 */ /* 0x000fe20007ffe0ff */
        /* <DEDUP_REMOVED lines=14> */
.L_x_24:
[----:B------:R-:W-:Y:S05]  /*0a00*/  BSYNC.RECONVERGENT B0 ;  /* 0x0000000000007941 */ /* 0x000fea0003800200 */
.L_x_23:
[----:B------:R-:W-:Y:S04]  /*0a10*/  BSSY.RECONVERGENT B0, `(.L_x_25) ;  /* 0x0000033000007945 */ /* 0x000fe80003800200 */
[----:B------:R-:W-:Y:S05]  /*0a20*/  @P3 BRA `(.L_x_26) ;  /* 0x0000000000c43947 */ /* 0x000fea0003800000 */
[----:B01----:R-:W0:Y:S01]  /*0a30*/  LDC R17, c[0x0][0x3a0] ;  /* 0x0000e800ff117b82 */ /* 0x003e220000000800 */
[----:B------:R-:W-:Y:S01]  /*0a40*/  HFMA2 R14, -RZ, RZ, 0, 0 ;  /* 0x00000000ff0e7431 */ /* 0x000fe200000001ff */
[----:B------:R-:W-:-:S06]  /*0a50*/  IABS R20, R10 ;  /* 0x0000000a00147213 */ /* 0x000fcc0000000000 */
[----:B------:R-:W1:Y:S01]  /*0a60*/  LDC.64 R26, c[0x0][0x380] ;  /* 0x0000e000ff1a7b82 */ /* 0x000e620000000a00 */
[----:B0-----:R-:W-:-:S04]  /*0a70*/  IABS R16, R17 ;  /* 0x0000001100107213 */ /* 0x001fc80000000000 */
[----:B------:R-:W0:Y:S08]  /*0a80*/  I2F.RP R18, R16 ;  /* 0x0000001000127306 */ /* 0x000e300000209400 */
[----:B0-----:R-:W0:Y:S02]  /*0a90*/  MUFU.RCP R18, R18 ;  /* 0x0000001200127308 */ /* 0x001e240000001000 */
[----:B0-----:R-:W-:-:S06]  /*0aa0*/  IADD3 R19, PT, PT, R18, 0xffffffe, RZ ;  /* 0x0ffffffe12137810 */ /* 0x001fcc0007ffe0ff */
[----:B------:R-:W0:Y:S02]  /*0ab0*/  F2I.FTZ.U32.TRUNC.NTZ R15, R19 ;  /* 0x00000013000f7305 */ /* 0x000e24000021f000 */
[----:B0-----:R-:W-:-:S04]  /*0ac0*/  IMAD.MOV R21, RZ, RZ, -R15 ;  /* 0x000000ffff157224 */ /* 0x001fc800078e0a0f */
[----:B------:R-:W-:-:S04]  /*0ad0*/  IMAD R21, R21, R16, RZ ;  /* 0x0000001015157224 */ /* 0x000fc800078e02ff */
        /* <DEDUP_REMOVED lines=12> */
[----:B------:R-:W-:-:S05]  /*0ba0*/  @P1 VIADD R14, R14, 0x1 ;  /* 0x000000010e0e1836 */ /* 0x000fca0000000000 */
[----:B------:R-:W-:Y:S02]  /*0bb0*/  MOV R19, R14 ;  /* 0x0000000e00137202 */ /* 0x000fe40000000f00 */
[----:B------:R-:W0:Y:S02]  /*0bc0*/  LDC.64 R14, c[0x0][0x388] ;  /* 0x0000e200ff0e7b82 */ /* 0x000e240000000a00 */
[----:B------:R-:W-:Y:S02]  /*0bd0*/  @!P3 IADD3 R19, PT, PT, -R19, RZ, RZ ;  /* 0x000000ff1313b210 */ /* 0x000fe40007ffe1ff */
[----:B------:R-:W-:-:S05]  /*0be0*/  @!P2 LOP3.LUT R19, RZ, R17, RZ, 0x33, !PT ;  /* 0x00000011ff13a212 */ /* 0x000fca00078e33ff */
[----:B------:R-:W-:-:S04]  /*0bf0*/  IMAD.MOV R21, RZ, RZ, -R19 ;  /* 0x000000ffff157224 */ /* 0x000fc800078e0a13 */
[----:B------:R-:W-:-:S04]  /*0c00*/  IMAD R21, R17, R21, R10 ;  /* 0x0000001511157224 */ /* 0x000fc800078e020a */
[----:B------:R-:W-:Y:S01]  /*0c10*/  IMAD R19, R2, R19, R21 ;  /* 0x0000001302137224 */ /* 0x000fe200078e0215 */
[----:B------:R-:W-:-:S04]  /*0c20*/  IADD3 R16, PT, PT, R6, R21, RZ ;  /* 0x0000001506107210 */ /* 0x000fc80007ffe0ff */
[----:B------:R-:W-:Y:S02]  /*0c30*/  VIADDMNMX R17, R19, R17, R16, PT ;  /* 0x0000001113117246 */ /* 0x000fe40003800110 */
[----:B------:R-:W-:-:S03]  /*0c40*/  IADD3 R19, PT, PT, R4, R19, RZ ;  /* 0x0000001304137210 */ /* 0x000fc60007ffe0ff */
[----:B------:R-:W-:Y:S02]  /*0c50*/  IMAD.IADD R21, R4, 0x1, R17 ;  /* 0x0000000104157824 */ /* 0x000fe400078e0211 */
        /* <DEDUP_REMOVED lines=14> */
.L_x_26:
[----:B------:R-:W-:Y:S05]  /*0d40*/  BSYNC.RECONVERGENT B0 ;  /* 0x0000000000007941 */ /* 0x000fea0003800200 */
.L_x_25:
[----:B------:R-:W-:Y:S04]  /*0d50*/  BSSY.RECONVERGENT B0, `(.L_x_27) ;  /* 0x0000033000007945 */ /* 0x000fe80003800200 */
[----:B------:R-:W-:Y:S05]  /*0d60*/  @P0 BRA `(.L_x_28) ;  /* 0x0000000000c40947 */ /* 0x000fea0003800000 */
[----:B012---:R-:W0:Y:S01]  /*0d70*/  LDC R17, c[0x0][0x3a0] ;  /* 0x0000e800ff117b82 */ /* 0x007e220000000800 */
[----:B------:R-:W-:Y:S01]  /*0d80*/  IMAD.MOV.U32 R14, RZ, RZ, RZ ;  /* 0x000000ffff0e7224 */ /* 0x000fe200078e00ff */
[----:B------:R-:W-:-:S06]  /*0d90*/  IABS R20, R12 ;  /* 0x0000000c00147213 */ /* 0x000fcc0000000000 */
[----:B------:R-:W1:Y:S01]  /*0da0*/  LDC.64 R26, c[0x0][0x380] ;  /* 0x0000e000ff1a7b82 */ /* 0x000e620000000a00 */
[----:B0-----:R-:W-:-:S04]  /*0db0*/  IABS R16, R17 ;  /* 0x0000001100107213 */ /* 0x001fc80000000000 */
[----:B------:R-:W0:Y:S08]  /*0dc0*/  I2F.RP R18, R16 ;  /* 0x0000001000127306 */ /* 0x000e300000209400 */
[----:B0-----:R-:W0:Y:S02]  /*0dd0*/  MUFU.RCP R18, R18 ;  /* 0x0000001200127308 */ /* 0x001e240000001000 */
[----:B0-----:R-:W-:-:S06]  /*0de0*/  IADD3 R19, PT, PT, R18, 0xffffffe, RZ ;  /* 0x0ffffffe12137810 */ /* 0x001fcc0007ffe0ff */
[----:B------:R-:W0:Y:S02]  /*0df0*/  F2I.FTZ.U32.TRUNC.NTZ R15, R19 ;  /* 0x00000013000f7305 */ /* 0x000e24000021f000 */
[----:B0-----:R-:W-:-:S05]  /*0e00*/  IADD3 R21, PT, PT, RZ, -R15, RZ ;  /* 0x8000000fff157210 */ /* 0x001fca0007ffe0ff */
[----:B------:R-:W-:-:S04]  /*0e10*/  IMAD R21, R21, R16, RZ ;  /* 0x0000001015157224 */ /* 0x000fc800078e02ff */
        /* <DEDUP_REMOVED lines=38> */
.L_x_28:
[----:B------:R-:W-:Y:S05]  /*1080*/  BSYNC.RECONVERGENT B0 ;  /* 0x0000000000007941 */ /* 0x000fea0003800200 */
.L_x_27:
[----:B------:R-:W4:Y:S01]  /*1090*/  LDC R14, c[0x0][0x360] ;  /* 0x0000d800ff0e7b82 */ /* 0x000f220000000800 */
[----:B------:R-:W-:-:S05]  /*10a0*/  VIADD R25, R25, 0x4 ;  /* 0x0000000419197836 */ /* 0x000fca0000000000 */
[----:B------:R-:W-:Y:S02]  /*10b0*/  ISETP.NE.AND P0, PT, R25, RZ, PT ;  /* 0x000000ff1900720c */ /* 0x000fe40003f05270 */
[C---:B----4-:R-:W-:Y:S01]  /*10c0*/  LEA R24, R14.reuse, R24, 0x2 ;  /* 0x000000180e187211 */ /* 0x050fe200078e10ff */
[C---:B------:R-:W-:Y:S01]  /*10d0*/  IMAD R10, R14.reuse, 0x4, R10 ;  /* 0x000000040e0a7824 */ /* 0x040fe200078e020a */
[C---:B------:R-:W-:Y:S01]  /*10e0*/  LEA R23, R14.reuse, R23, 0x2 ;  /* 0x000000170e177211 */ /* 0x040fe200078e10ff */
[C---:B------:R-:W-:Y:S01]  /*10f0*/  IMAD R11, R14.reuse, 0x4, R11 ;  /* 0x000000040e0b7824 */ /* 0x040fe200078e020b */
[C---:B------:R-:W-:Y:S02]  /*1100*/  LEA R9, R14.reuse, R9, 0x2 ;  /* 0x000000090e097211 */ /* 0x040fe400078e10ff */
[C---:B------:R-:W-:Y:S02]  /*1110*/  LEA R12, R14.reuse, R12, 0x2 ;  /* 0x0000000c0e0c7211 */ /* 0x040fe400078e10ff */
[----:B------:R-:W-:-:S02]  /*1120*/  LEA R22, R14, R22, 0x2 ;  /* 0x000000160e167211 */ /* 0x000fc400078e10ff */
[----:B------:R-:W-:Y:S01]  /*1130*/  LEA R13, R14, R13, 0x2 ;  /* 0x0000000d0e0d7211 */ /* 0x000fe200078e10ff */
[----:B------:R-:W-:Y:S06]  /*1140*/  @P0 BRA `(.L_x_29) ;  /* 0xfffffff000700947 */ /* 0x000fec000383ffff */
.L_x_20:
[----:B------:R-:W-:-:S13]  /*1150*/  ISETP.NE.AND P0, PT, R7, RZ, PT ;  /* 0x000000ff0700720c */ /* 0x000fda0003f05270 */
[----:B------:R-:W-:Y:S05]  /*1160*/  @!P0 EXIT ;  /* 0x000000000000894d */ /* 0x000fea0003800000 */
[----:B------:R-:W4:Y:S01]  /*1170*/  S2UR UR5, SR_CTAID.X ;  /* 0x00000000000579c3 */ /* 0x000f220000002500 */
[----:B------:R-:W5:Y:S01]  /*1180*/  S2R R18, SR_TID.X ;  /* 0x0000000000127919 */ /* 0x000f620000002100 */
[----:B------:R-:W5:Y:S01]  /*1190*/  LDCU UR4, c[0x0][0x360] ;  /* 0x00006c00ff0477ac */ /* 0x000f620008000800 */
[----:B------:R-:W-:-:S05]  /*11a0*/  IADD3 R7, PT, PT, -R7, RZ, RZ ;  /* 0x000000ff07077210 */ /* 0x000fca0007ffe1ff */
[----:B------:R-:W4:Y:S08]  /*11b0*/  LDC R14, c[0x0][0x3a0] ;  /* 0x0000e800ff0e7b82 */ /* 0x000f300000000800 */
[----:B------:R-:W0:Y:S08]  /*11c0*/  LDC R9, c[0x0][0x3a0] ;  /* 0x0000e800ff097b82 */ /* 0x000e300000000800 */
[----:B------:R-:W0:Y:S08]  /*11d0*/  LDC.64 R12, c[0x0][0x380] ;  /* 0x0000e000ff0c7b82 */ /* 0x000e300000000a00 */
[----:B------:R-:W0:Y:S01]  /*11e0*/  LDC.64 R10, c[0x0][0x388] ;  /* 0x0000e200ff0a7b82 */ /* 0x000e220000000a00 */
[----:B----4-:R-:W-:Y:S01]  /*11f0*/  IMAD R14, R14, UR5, RZ ;  /* 0x000000050e0e7c24 */ /* 0x010fe2000f8e02ff */
[----:B------:R-:W4:Y:S03]  /*1200*/  LDCU UR5, c[0x0][0x394] ;  /* 0x00007280ff0577ac */ /* 0x000f260008000800 */
[----:B------:R-:W-:-:S04]  /*1210*/  IMAD R3, R14, 0x2, R3 ;  /* 0x000000020e037824 */ /* 0x000fc800078e0203 */
[----:B-----5:R-:W-:-:S04]  /*1220*/  IMAD R18, R3, UR4, R18 ;  /* 0x0000000403127c24 */ /* 0x020fc8000f8e0212 */
[----:B------:R-:W-:-:S07]  /*1230*/  IMAD R3, R0, R5, R18 ;  /* 0x0000000500037224 */ /* 0x000fce00078e0212 */
.L_x_32:
[----:B------:R-:W-:Y:S01]  /*1240*/  ISETP.GE.AND P0, PT, R18, R5, PT ;  /* 0x000000051200720c */ /* 0x000fe20003f06270 */
[----:B------:R-:W-:Y:S01]  /*1250*/  BSSY.RECONVERGENT B0, `(.L_x_30) ;  /* 0x0000032000007945 */ /* 0x000fe20003800200 */
[----:B------:R-:W-:Y:S02]  /*1260*/  IADD3 R7, PT, PT, R7, 0x1, RZ ;  /* 0x0000000107077810 */ /* 0x000fe40007ffe0ff */
[----:B----4-:R-:W-:Y:S02]  /*1270*/  ISETP.GE.OR P0, PT, R0, UR5, P0 ;  /* 0x0000000500007c0c */ /* 0x010fe40008706670 */
[----:B------:R-:W-:-:S11]  /*1280*/  ISETP.NE.AND P3, PT, R7, RZ, PT ;  /* 0x000000ff0700720c */ /* 0x000fd60003f65270 */
[----:B------:R-:W-:Y:S05]  /*1290*/  @P0 BRA `(.L_x_31) ;  /* 0x0000000000b40947 */ /* 0x000fea0003800000 */
[----:B0-----:R-:W-:Y:S01]  /*12a0*/  IABS R20, R9 ;  /* 0x0000000900147213 */ /* 0x001fe20000000000 */
[----:B------:R-:W-:Y:S01]  /*12b0*/  HFMA2 R14, -RZ, RZ, 0, 0 ;  /* 0x00000000ff0e7431 */ /* 0x000fe200000001ff */
[----:B------:R-:W-:Y:S02]  /*12c0*/  IABS R21, R18 ;  /* 0x0000001200157213 */ /* 0x000fe40000000000 */
[----:B------:R-:W0:Y:S08]  /*12d0*/  I2F.RP R16, R20 ;  /* 0x0000001400107306 */ /* 0x000e300000209400 */
[----:B0-----:R-:W1:Y:S02]  /*12e0*/  MUFU.RCP R16, R16 ;  /* 0x0000001000107308 */ /* 0x001e640000001000 */
[----:B-123--:R-:W-:-:S06]  /*12f0*/  VIADD R17, R16, 0xffffffe ;  /* 0x0ffffffe10117836 */ /* 0x00efcc0000000000 */
        /* <DEDUP_REMOVED lines=25> */
[----:B------:R-:W-:-:S04]  /*1490*/  IMAD.WIDE R20, R21, 0x4, R10 ;  /* 0x0000000415147825 */ /* 0x000fc800078e020a */
[----:B------:R-:W-:Y:S01]  /*14a0*/  IMAD.WIDE R14, R15, 0x4, R10 ;  /* 0x000000040f0e7825 */ /* 0x000fe200078e020a */
[----:B------:R-:W2:Y:S03]  /*14b0*/  LDG.E R19, desc[UR6][R20.64] ;  /* 0x0000000614137981 */ /* 0x000ea6000c1e1900 */
[C---:B------:R-:W-:Y:S01]  /*14c0*/  IMAD.WIDE R16, R8.reuse, 0x4, R20 ;  /* 0x0000000408107825 */ /* 0x040fe200078e0214 */
[----:B------:R-:W2:Y:S03]  /*14d0*/  LDG.E R24, desc[UR6][R14.64] ;  /* 0x000000060e187981 */ /* 0x000ea6000c1e1900 */
[----:B------:R-:W-:Y:S02]  /*14e0*/  IMAD.WIDE R22, R8, 0x4, R14 ;  /* 0x0000000408167825 */ /* 0x000fe400078e020e */
[----:B------:R-:W3:Y:S04]  /*14f0*/  LDG.E R16, desc[UR6][R16.64] ;  /* 0x0000000610107981 */ /* 0x000ee8000c1e1900 */
[----:B------:R-:W4:Y:S01]  /*1500*/  LDG.E R22, desc[UR6][R22.64] ;  /* 0x0000000616167981 */ /* 0x000f22000c1e1900 */
[----:B--2---:R-:W-:Y:S01]  /*1510*/  FADD R19, R19, R24 ;  /* 0x0000001813137221 */ /* 0x004fe20000000000 */
[----:B------:R-:W-:-:S04]  /*1520*/  IMAD.WIDE R24, R3, 0x4, R12 ;  /* 0x0000000403187825 */ /* 0x000fc800078e020c */
[----:B---3--:R-:W-:-:S04]  /*1530*/  FADD R19, R19, R16 ;  /* 0x0000001013137221 */ /* 0x008fc80000000000 */
[----:B----4-:R-:W-:-:S04]  /*1540*/  FADD R19, R19, R22 ;  /* 0x0000001613137221 */ /* 0x010fc80000000000 */
[----:B------:R-:W-:-:S05]  /*1550*/  FMUL R19, R19, 0.25 ;  /* 0x3e80000013137820 */ /* 0x000fca0000400000 */
[----:B------:R4:W-:Y:S02]  /*1560*/  STG.E desc[UR6][R24.64], R19 ;  /* 0x0000001318007986 */ /* 0x0009e4000c101906 */
.L_x_31:
[----:B------:R-:W-:Y:S05]  /*1570*/  BSYNC.RECONVERGENT B0 ;  /* 0x0000000000007941 */ /* 0x000fea0003800200 */
.L_x_30:
[----:B------:R-:W-:Y:S02]  /*1580*/  IADD3 R3, PT, PT, R3, UR4, RZ ;  /* 0x0000000403037c10 */ /* 0x000fe4000fffe0ff */
[----:B------:R-:W-:Y:S01]  /*1590*/  IADD3 R18, PT, PT, R18, UR4, RZ ;  /* 0x0000000412127c10 */ /* 0x000fe2000fffe0ff */
[----:B------:R-:W-:Y:S06]  /*15a0*/  @P3 BRA `(.L_x_32) ;  /* 0xfffffffc00243947 */ /* 0x000fec000383ffff */
[----:B------:R-:W-:Y:S05]  /*15b0*/  EXIT ;  /* 0x000000000000794d */ /* 0x000fea0003800000 */
.L_x_33:
        /* <DEDUP_REMOVED lines=12> */
.L_x_69:


//--------------------- .text._Z15kernel_halfsizePfS_iiiii --------------------------
	.section	.text._Z15kernel_halfsizePfS_iiiii,"ax",@progbits
	.align	128
        .global         _Z15kernel_halfsizePfS_iiiii
        .type           _Z15kernel_halfsizePfS_iiiii,@function
        .size           _Z15kernel_halfsizePfS_iiiii,(.L_x_70 - _Z15kernel_halfsizePfS_iiiii)
        .other          _Z15kernel_halfsizePfS_iiiii,@"STO_CUDA_ENTRY STV_DEFAULT"
_Z15kernel_halfsizePfS_iiiii:
.text._Z15kernel_halfsizePfS_iiiii:
[----:B------:R-:W-:Y:S08]  /*0000*/  LDC R1, c[0x0][0x37c] ;  /* 0x0000df00ff017b82 */ /* 0x000ff00000000800 */
[----:B------:R-:W0:Y:S01]  /*0010*/  LDC R23, c[0x0][0x3a0] ;  /* 0x0000e800ff177b82 */ /* 0x000e220000000800 */
[----:B------:R-:W1:Y:S07]  /*0020*/  S2R R0, SR_TID.Y ;  /* 0x0000000000007919 */ /* 0x000e6e0000002200 */
[----:B------:R-:W2:Y:S08]  /*0030*/  LDC R3, c[0x0][0x364] ;  /* 0x0000d900ff037b82 */ /* 0x000eb00000000800 */
[----:B------:R-:W3:Y:S01]  /*0040*/  S2UR UR5, SR_CTAID.Y ;  /* 0x00000000000579c3 */ /* 0x000ee20000002600 */
[----:B0-----:R-:W-:-:S13]  /*0050*/  ISETP.GE.AND P0, PT, R23, 0x1, PT ;  /* 0x000000011700780c */ /* 0x001fda0003f06270 */
[----:B-123--:R-:W-:Y:S05]  /*0060*/  @!P0 EXIT ;  /* 0x000000000000894d */ /* 0x00efea0003800000 */
[----:B------:R-:W0:Y:S01]  /*0070*/  S2UR UR4, SR_CTAID.X ;  /* 0x00000000000479c3 */ /* 0x000e220000002500 */
[----:B------:R-:W1:Y:S01]  /*0080*/  LDCU.64 UR8, c[0x0][0x398] ;  /* 0x00007300ff0877ac */ /* 0x000e620008000a00 */
[----:B------:R-:W-:Y:S02]  /*0090*/  IMAD R0, R3, UR5, R0 ;  /* 0x0000000503007c24 */ /* 0x000fe4000f8e0200 */
[----:B------:R-:W-:Y:S02]  /*00a0*/  HFMA2 R9, -RZ, RZ, 0, 0 ;  /* 0x00000000ff097431 */ /* 0x000fe400000001ff */
[----:B------:R-:W-:Y:S01]  /*00b0*/  VIADD R3, R23, 0xffffffff ;  /* 0xffffffff17037836 */ /* 0x000fe20000000000 */
[----:B------:R-:W2:Y:S01]  /*00c0*/  LDCU UR10, c[0x0][0x390] ;  /* 0x00007200ff0a77ac */ /* 0x000ea20008000800 */
[----:B------:R-:W-:-:S03]  /*00d0*/  SHF.L.U32 R5, R0, 0x1, RZ ;  /* 0x0000000100057819 */ /* 0x000fc600000006ff */
[----:B------:R-:W-:Y:S01]  /*00e0*/  ISETP.GE.U32.AND P1, PT, R3, 0x3, PT ;  /* 0x000000030300780c */ /* 0x000fe20003f26070 */
[----:B------:R-:W3:Y:S01]  /*00f0*/  LDCU.64 UR6, c[0x0][0x358] ;  /* 0x00006b00ff0677ac */ /* 0x000ee20008000a00 */
[----:B------:R-:W-:Y:S01]  /*0100*/  IADD3 R2, PT, PT, R5, 0x1, RZ ;  /* 0x0000000105027810 */ /* 0x000fe20007ffe0ff */
[----:B-1----:R-:W-:-:S03]  /*0110*/  IMAD R8, R23, UR8, RZ ;  /* 0x0000000817087c24 */ /* 0x002fc6000f8e02ff */
[----:B------:R-:W-:Y:S01]  /*0120*/  ISETP.GE.AND P0, PT, R2, UR9, PT ;  /* 0x0000000902007c0c */ /* 0x000fe2000bf06270 */
[C---:B------:R-:W-:Y:S02]  /*0130*/  IMAD.SHL.U32 R2, R23.reuse, 0x2, RZ ;  /* 0x0000000217027824 */ /* 0x040fe400078e00ff */
[C---:B--2---:R-:W-:Y:S02]  /*0140*/  IMAD R3, R23.reuse, UR10, RZ ;  /* 0x0000000a17037c24 */ /* 0x044fe4000f8e02ff */
[----:B0-----:R-:W-:Y:S02]  /*0150*/  IMAD R4, R23, UR4, RZ ;  /* 0x0000000417047c24 */ /* 0x001fe4000f8e02ff */
[C---:B------:R-:W-:Y:S02]  /*0160*/  IMAD R5, R8.reuse, R5, RZ ;  /* 0x0000000508057224 */ /* 0x040fe400078e02ff */
[C---:B------:R-:W-:Y:S01]  /*0170*/  IMAD.IADD R6, R8.reuse, 0x1, -R23 ;  /* 0x0000000108067824 */ /* 0x040fe200078e0a17 */
[----:B------:R-:W-:Y:S01]  /*0180*/  SEL R8, R8, RZ, !P0 ;  /* 0x000000ff08087207 */ /* 0x000fe20004000000 */
[----:B------:R-:W-:Y:S01]  /*0190*/  IMAD R7, R0, R3, RZ ;  /* 0x0000000300077224 */ /* 0x000fe200078e02ff */
[----:B---3--:R-:W-:Y:S06]  /*01a0*/  @!P1 BRA `(.L_x_34) ;  /* 0x0000000c00e09947 */ /* 0x008fec0003800000 */
[----:B------:R-:W0:Y:S01]  /*01b0*/  S2R R17, SR_TID.X ;  /* 0x0000000000117919 */ /* 0x000e220000002100 */
[----:B------:R-:W1:Y:S01]  /*01c0*/  LDC R11, c[0x0][0x360] ;  /* 0x0000d800ff0b7b82 */ /* 0x000e620000000800 */
[C---:B------:R-:W-:Y:S01]  /*01d0*/  IADD3 R14, PT, PT, R4.reuse, 0x2, RZ ;  /* 0x00000002040e7810 */ /* 0x040fe20007ffe0ff */
[----:B------:R-:W-:Y:S01]  /*01e0*/  VIADD R16, R4, 0x3 ;  /* 0x0000000304107836 */ /* 0x000fe20000000000 */
[----:B------:R-:W-:Y:S01]  /*01f0*/  LOP3.LUT R13, R23, 0x7ffffffc, RZ, 0xc0, !PT ;  /* 0x7ffffffc170d7812 */ /* 0x000fe200078ec0ff */
[----:B------:R-:W2:Y:S04]  /*0200*/  LDCU UR5, c[0x0][0x394] ;  /* 0x00007280ff0577ac */ /* 0x000ea80008000800 */
[----:B------:R-:W-:Y:S02]  /*0210*/  IMAD.MOV R25, RZ, RZ, -R13 ;  /* 0x000000ffff197224 */ /* 0x000fe400078e0a0d */
[----:B-1----:R-:W-:-:S02]  /*0220*/  IMAD R26, R11, UR4, RZ ;  /* 0x000000040b1a7c24 */ /* 0x002fc4000f8e02ff */
[----:B------:R-:W-:Y:S01]  /*0230*/  IMAD R24, R4, R11, R11 ;  /* 0x0000000b04187224 */ /* 0x000fe200078e020b */
[----:B0-----:R-:W-:Y:S01]  /*0240*/  IADD3 R15, PT, PT, R7, R17, RZ ;  /* 0x00000011070f7210 */ /* 0x001fe20007ffe0ff */
[-CC-:B------:R-:W-:Y:S02]  /*0250*/  IMAD R10, R14, R11.reuse, R17.reuse ;  /* 0x0000000b0e0a7224 */ /* 0x180fe400078e0211 */
[-C--:B------:R-:W-:Y:S02]  /*0260*/  IMAD R12, R16, R11.reuse, R17 ;  /* 0x0000000b100c7224 */ /* 0x080fe400078e0211 */
[--C-:B------:R-:W-:Y:S02]  /*0270*/  IMAD R9, R14, R11, R15.reuse ;  /* 0x0000000b0e097224 */ /* 0x100fe400078e020f */
[----:B------:R-:W-:Y:S02]  /*0280*/  IMAD R14, R0, UR10, R26 ;  /* 0x0000000a000e7c24 */ /* 0x000fe4000f8e021a */
[C---:B------:R-:W-:Y:S01]  /*0290*/  IMAD.IADD R22, R24.reuse, 0x1, R15 ;  /* 0x0000000118167824 */ /* 0x040fe200078e020f */
[----:B------:R-:W-:Y:S01]  /*02a0*/  IADD3 R24, PT, PT, R24, R17, RZ ;  /* 0x0000001118187210 */ /* 0x000fe20007ffe0ff */
[----:B------:R-:W-:-:S02]  /*02b0*/  IMAD R26, R26, R23, R17 ;  /* 0x000000171a1a7224 */ /* 0x000fc400078e0211 */
[----:B------:R-:W-:Y:S02]  /*02c0*/  IMAD R11, R16, R11, R15 ;  /* 0x0000000b100b7224 */ /* 0x000fe400078e020f */
[----:B--2---:R-:W-:-:S07]  /*02d0*/  IMAD R23, R14, R23, R17 ;  /* 0x000000170e177224 */ /* 0x004fce00078e0211 */
.L_x_43:
        /* <DEDUP_REMOVED lines=16> */
[----:B0-----:R-:W-:-:S06]  /*03e0*/  IADD3 R14, PT, PT, R18, 0xffffffe, RZ ;  /* 0x0ffffffe120e7810 */ /* 0x001fcc0007ffe0ff */
[----:B------:R0:W2:Y:S02]  /*03f0*/  F2I.FTZ.U32.TRUNC.NTZ R15, R14 ;  /* 0x0000000e000f7305 */ /* 0x0000a4000021f000 */
[----:B0-----:R-:W-:Y:S01]  /*0400*/  MOV R14, RZ ;  /* 0x000000ff000e7202 */ /* 0x001fe20000000f00 */
[----:B--2---:R-:W-:-:S04]  /*0410*/  IMAD.MOV R19, RZ, RZ, -R15 ;  /* 0x000000ffff137224 */ /* 0x004fc800078e0a0f */
[----:B------:R-:W-:-:S04]  /*0420*/  IMAD R19, R19, R16, RZ ;  /* 0x0000001013137224 */ /* 0x000fc800078e02ff */
[----:B------:R-:W-:Y:S01]  /*0430*/  IMAD.HI.U32 R15, R15, R19, R14 ;  /* 0x000000130f0f7227 */ /* 0x000fe200078e000e */
[----:B------:R-:W-:-:S03]  /*0440*/  LOP3.LUT R14, R26, R17, RZ, 0x3c, !PT ;  /* 0x000000111a0e7212 */ /* 0x000fc600078e3cff */
[----:B------:R-:W-:Y:S01]  /*0450*/  IMAD.MOV.U32 R19, RZ, RZ, R20 ;  /* 0x000000ffff137224 */ /* 0x000fe200078e0014 */
[----:B------:R-:W-:-:S03]  /*0460*/  ISETP.GE.AND P4, PT, R14, RZ, PT ;  /* 0x000000ff0e00720c */ /* 0x000fc60003f86270 */
[----:B------:R-:W-:-:S05]  /*0470*/  IMAD.HI.U32 R15, R15, R19, RZ ;  /* 0x000000130f0f7227 */ /* 0x000fca00078e00ff */
[----:B------:R-:W-:-:S05]  /*0480*/  IADD3 R18, PT, PT, -R15, RZ, RZ ;  /* 0x000000ff0f127210 */ /* 0x000fca0007ffe1ff */
[----:B------:R-:W-:-:S05]  /*0490*/  IMAD R19, R16, R18, R19 ;  /* 0x0000001210137224 */ /* 0x000fca00078e0213 */
[----:B------:R-:W-:-:S13]  /*04a0*/  ISETP.GT.U32.AND P5, PT, R16, R19, PT ;  /* 0x000000131000720c */ /* 0x000fda0003fa4070 */
[----:B------:R-:W-:Y:S01]  /*04b0*/  @!P5 IMAD.IADD R19, R19, 0x1, -R16 ;  /* 0x000000011313d824 */ /* 0x000fe200078e0a10 */
[----:B------:R-:W-:Y:S02]  /*04c0*/  @!P5 IADD3 R15, PT, PT, R15, 0x1, RZ ;  /* 0x000000010f0fd810 */ /* 0x000fe40007ffe0ff */
[----:B------:R-:W-:Y:S02]  /*04d0*/  ISETP.NE.AND P5, PT, R17, RZ, PT ;  /* 0x000000ff1100720c */ /* 0x000fe40003fa5270 */
[----:B------:R-:W-:-:S13]  /*04e0*/  ISETP.GE.U32.AND P1, PT, R19, R16, PT ;  /* 0x000000101300720c */ /* 0x000fda0003f26070 */
[----:B------:R-:W-:-:S05]  /*04f0*/  @P1 VIADD R15, R15, 0x1 ;  /* 0x000000010f0f1836 */ /* 0x000fca0000000000 */
[----:B------:R-:W-:Y:S02]  /*0500*/  MOV R19, R15 ;  /* 0x0000000f00137202 */ /* 0x000fe40000000f00 */
[----:B------:R-:W0:Y:S03]  /*0510*/  LDC.64 R14, c[0x0][0x388] ;  /* 0x0000e200ff0e7b82 */ /* 0x000e260000000a00 */
[----:B------:R-:W-:Y:S01]  /*0520*/  @!P4 IMAD.MOV R19, RZ, RZ, -R19 ;  /* 0x000000ffff13c224 */ /* 0x000fe200078e0a13 */
        /* <DEDUP_REMOVED lines=11> */
[----:B------:R-:W-:-:S04]  /*05e0*/  IMAD.WIDE R18, R8, 0x4, R16 ;  /* 0x0000000408127825 */ /* 0x000fc800078e0210 */
[----:B------:R-:W-:Y:S02]  /*05f0*/  IMAD.WIDE R20, R8, 0x4, R14 ;  /* 0x0000000408147825 */ /* 0x000fe400078e020e */
[----:B------:R-:W3:Y:S04]  /*0600*/  LDG.E R18, desc[UR6][R18.64] ;  /* 0x0000000612127981 */ /* 0x000ee8000c1e1900 */
[----:B------:R-:W2:Y:S04]  /*0610*/  LDG.E R16, desc[UR6][R14.64] ;  /* 0x000000060e107981 */ /* 0x000ea8000c1e1900 */
[----:B------:R-:W4:Y:S01]  /*0620*/  LDG.E R20, desc[UR6][R20.64] ;  /* 0x0000000614147981 */ /* 0x000f22000c1e1900 */
[----:B-1----:R-:W-:-:S04]  /*0630*/  IMAD.WIDE R28, R23, 0x4, R28 ;  /* 0x00000004171c7825 */ /* 0x002fc800078e021c */
[----:B--2---:R-:W-:-:S04]  /*0640*/  FADD R27, R27, R16 ;  /* 0x000000101b1b7221 */ /* 0x004fc80000000000 */
[----:B---3--:R-:W-:-:S04]  /*0650*/  FADD R27, R27, R18 ;  /* 0x000000121b1b7221 */ /* 0x008fc80000000000 */
[----:B----4-:R-:W-:-:S04]  /*0660*/  FADD R27, R27, R20 ;  /* 0x000000141b1b7221 */ /* 0x010fc80000000000 */
[----:B------:R-:W-:-:S05]  /*0670*/  FMUL R27, R27, 0.25 ;  /* 0x3e8000001b1b7820 */ /* 0x000fca0000400000 */
[----:B------:R0:W-:Y:S02]  /*0680*/  STG.E desc[UR6][R28.64], R27 ;  /* 0x0000001b1c007986 */ /* 0x0001e4000c101906 */
.L_x_36:
[----:B------:R-:W-:Y:S05]  /*0690*/  BSYNC.RECONVERGENT B0 ;  /* 0x0000000000007941 */ /* 0x000fea0003800200 */
.L_x_35:
[----:B------:R-:W-:Y:S04]  /*06a0*/  BSSY.RECONVERGENT B0, `(.L_x_37) ;  /* 0x0000033000007945 */ /* 0x000fe80003800200 */
[----:B------:R-:W-:Y:S05]  /*06b0*/  @P2 BRA `(.L_x_38) ;  /* 0x0000000000c42947 */ /* 0x000fea0003800000 */
[----:B------:R-:W1:Y:S01]  /*06c0*/  LDC R17, c[0x0][0x3a0] ;  /* 0x0000e800ff117b82 */ /* 0x000e620000000800 */
[----:B------:R-:W-:Y:S01]  /*06d0*/  HFMA2 R14, -RZ, RZ, 0, 0 ;  /* 0x00000000ff0e7431 */ /* 0x000fe200000001ff */
[----:B------:R-:W-:-:S06]  /*06e0*/  IABS R20, R24 ;  /* 0x0000001800147213 */ /* 0x000fcc0000000000 */
[----:B0-----:R-:W0:Y:S01]  /*06f0*/  LDC.64 R28, c[0x0][0x380] ;  /* 0x0000e000ff1c7b82 */ /* 0x001e220000000a00 */
[----:B-1----:R-:W-:-:S04]  /*0700*/  IABS R16, R17 ;  /* 0x0000001100107213 */ /* 0x002fc80000000000 */
[----:B------:R-:W1:Y:S08]  /*0710*/  I2F.RP R18, R16 ;  /* 0x0000001000127306 */ /* 0x000e700000209400 */
[----:B-1----:R-:W1:Y:S02]  /*0720*/  MUFU.RCP R18, R18 ;  /* 0x0000001200127308 */ /* 0x002e640000001000 */
[----:B-1----:R-:W-:-:S06]  /*0730*/  VIADD R19, R18, 0xffffffe ;  /* 0x0ffffffe12137836 */ /* 0x002fcc0000000000 */
[----:B------:R-:W1:Y:S02]  /*0740*/  F2I.FTZ.U32.TRUNC.NTZ R15, R19 ;  /* 0x00000013000f7305 */ /* 0x000e64000021f000 */
[----:B-1----:R-:W-:-:S05]  /*0750*/  IADD3 R21, PT, PT, RZ, -R15, RZ ;  /* 0x8000000fff157210 */ /* 0x002fca0007ffe0ff */
        /* <DEDUP_REMOVED lines=15> */
[----:B------:R-:W1:Y:S03]  /*0850*/  LDC.64 R14, c[0x0][0x388] ;  /* 0x0000e200ff0e7b82 */ /* 0x000e660000000a00 */
        /* <DEDUP_REMOVED lines=9> */
[----:B-1----:R-:W-:-:S04]  /*08f0*/  IMAD.WIDE R16, R17, 0x4, R14 ;  /* 0x0000000411107825 */ /* 0x002fc800078e020e */
[----:B------:R-:W-:Y:S01]  /*0900*/  IMAD.WIDE R14, R19, 0x4, R14 ;  /* 0x00000004130e7825 */ /* 0x000fe200078e020e */
[----:B------:R-:W2:Y:S03]  /*0910*/  LDG.E R27, desc[UR6][R16.64] ;  /* 0x00000006101b7981 */ /* 0x000ea6000c1e1900 */
[----:B------:R-:W-:-:S04]  /*0920*/  IMAD.WIDE R18, R8, 0x4, R16 ;  /* 0x0000000408127825 */ /* 0x000fc800078e0210 */
[----:B------:R-:W-:Y:S02]  /*0930*/  IMAD.WIDE R20, R8, 0x4, R14 ;  /* 0x0000000408147825 */ /* 0x000fe400078e020e */
[----:B------:R-:W3:Y:S04]  /*0940*/  LDG.E R18, desc[UR6][R18.64] ;  /* 0x0000000612127981 */ /* 0x000ee8000c1e1900 */
[----:B------:R-:W2:Y:S04]  /*0950*/  LDG.E R16, desc[UR6][R14.64] ;  /* 0x000000060e107981 */ /* 0x000ea8000c1e1900 */
[----:B------:R-:W4:Y:S01]  /*0960*/  LDG.E R20, desc[UR6][R20.64] ;  /* 0x0000000614147981 */ /* 0x000f22000c1e1900 */
[----:B0-----:R-:W-:-:S04]  /*0970*/  IMAD.WIDE R28, R22, 0x4, R28 ;  /* 0x00000004161c7825 */ /* 0x001fc800078e021c */
[----:B--2---:R-:W-:-:S04]  /*0980*/  FADD R27, R27, R16 ;  /* 0x000000101b1b7221 */ /* 0x004fc80000000000 */
[----:B---3--:R-:W-:-:S04]  /*0990*/  FADD R27, R27, R18 ;  /* 0x000000121b1b7221 */ /* 0x008fc80000000000 */
[----:B----4-:R-:W-:-:S04]  /*09a0*/  FADD R27, R27, R20 ;  /* 0x000000141b1b7221 */ /* 0x010fc80000000000 */
[----:B------:R-:W-:-:S05]  /*09b0*/  FMUL R27, R27, 0.25 ;  /* 0x3e8000001b1b7820 */ /* 0x000fca0000400000 */
[----:B------:R1:W-:Y:S02]  /*09c0*/  STG.E desc[UR6][R28.64], R27 ;  /* 0x0000001b1c007986 */ /* 0x0003e4000c101906 */
.L_x_38:
[----:B------:R-:W-:Y:S05]  /*09d0*/  BSYNC.RECONVERGENT B0 ;  /* 0x0000000000007941 */ /* 0x000fea0003800200 */
.L_x_37:
[----:B------:R-:W-:Y:S04]  /*09e0*/  BSSY.RECONVERGENT B0, `(.L_x_39) ;  /* 0x0000033000007945 */ /* 0x000fe80003800200 */
[----:B------:R-:W-:Y:S05]  /*09f0*/  @P3 BRA `(.L_x_40) ;  /* 0x0000000000c43947 */ /* 0x000fea0003800000 */
[----:B------:R-:W2:Y:S01]  /*0a00*/  LDC R17, c[0x0][0x3a0] ;  /* 0x0000e800ff117b82 */ /* 0x000ea20000000800 */
[----:B------:R-:W-:Y:S01]  /*0a10*/  HFMA2 R14, -RZ, RZ, 0, 0 ;  /* 0x00000000ff0e7431 */ /* 0x000fe200000001ff */
[----:B------:R-:W-:-:S06]  /*0a20*/  IABS R20, R10 ;  /* 0x0000000a00147213 */ /* 0x000fcc0000000000 */
[----:B01----:R-:W0:Y:S01]  /*0a30*/  LDC.64 R28, c[0x0][0x380] ;  /* 0x0000e000ff1c7b82 */ /* 0x003e220000000a00 */
[----:B--2---:R-:W-:-:S04]  /*0a40*/  IABS R16, R17 ;  /* 0x0000001100107213 */ /* 0x004fc80000000000 */
[----:B------:R-:W1:Y:S08]  /*0a50*/  I2F.RP R18, R16 ;  /* 0x0000001000127306 */ /* 0x000e700000209400 */
[----:B-1----:R-:W1:Y:S02]  /*0a60*/  MUFU.RCP R18, R18 ;  /* 0x0000001200127308 */ /* 0x002e640000001000 */
[----:B-1----:R-:W-:-:S06]  /*0a70*/  IADD3 R19, PT, PT, R18, 0xffffffe, RZ ;  /* 0x0ffffffe12137810 */ /* 0x002fcc0007ffe0ff */
[----:B------:R-:W1:Y:S02]  /*0a80*/  F2I.FTZ.U32.TRUNC.NTZ R15, R19 ;  /* 0x00000013000f7305 */ /* 0x000e64000021f000 */
[----:B-1----:R-:W-:-:S04]  /*0a90*/  IMAD.MOV R21, RZ, RZ, -R15 ;  /* 0x000000ffff157224 */ /* 0x002fc800078e0a0f */
        /* <DEDUP_REMOVED lines=15> */
[----:B------:R-:W1:Y:S02]  /*0b90*/  LDC.64 R14, c[0x0][0x388] ;  /* 0x0000e200ff0e7b82 */ /* 0x000e640000000a00 */
        /* <DEDUP_REMOVED lines=23> */
.L_x_40:
[----:B------:R-:W-:Y:S05]  /*0d10*/  BSYNC.RECONVERGENT B0 ;  /* 0x0000000000007941 */ /* 0x000fea0003800200 */
.L_x_39:
[----:B------:R-:W-:Y:S04]  /*0d20*/  BSSY.RECONVERGENT B0, `(.L_x_41) ;  /* 0x0000033000007945 */ /* 0x000fe80003800200 */
[----:B------:R-:W-:Y:S05]  /*0d30*/  @P0 BRA `(.L_x_42) ;  /* 0x0000000000c40947 */ /* 0x000fea0003800000 */
[----:B------:R-:W3:Y:S01]  /*0d40*/  LDC R17, c[0x0][0x3a0] ;  /* 0x0000e800ff117b82 */ /* 0x000ee20000000800 */
[----:B------:R-:W-:Y:S01]  /*0d50*/  IMAD.MOV.U32 R14, RZ, RZ, RZ ;  /* 0x000000ffff0e7224 */ /* 0x000fe200078e00ff */
[----:B------:R-:W-:-:S06]  /*0d60*/  IABS R20, R12 ;  /* 0x0000000c00147213 */ /* 0x000fcc0000000000 */
[----:B012---:R-:W0:Y:S01]  /*0d70*/  LDC.64 R28, c[0x0][0x380] ;  /* 0x0000e000ff1c7b82 */ /* 0x007e220000000a00 */
[----:B---3--:R-:W-:-:S04]  /*0d80*/  IABS R16, R17 ;  /* 0x0000001100107213 */ /* 0x008fc80000000000 */
[----:B------:R-:W1:Y:S08]  /*0d90*/  I2F.RP R18, R16 ;  /* 0x0000001000127306 */ /* 0x000e700000209400 */
[----:B-1----:R-:W1:Y:S02]  /*0da0*/  MUFU.RCP R18, R18 ;  /* 0x0000001200127308 */ /* 0x002e640000001000 */
[----:B-1----:R-:W-:-:S06]  /*0db0*/  IADD3 R19, PT, PT, R18, 0xffffffe, RZ ;  /* 0x0ffffffe12137810 */ /* 0x002fcc0007ffe0ff */
[----:B------:R-:W1:Y:S02]  /*0dc0*/  F2I.FTZ.U32.TRUNC.NTZ R15, R19 ;  /* 0x00000013000f7305 */ /* 0x000e64000021f000 */
[----:B-1----:R-:W-:-:S05]  /*0dd0*/  IADD3 R21, PT, PT, RZ, -R15, RZ ;  /* 0x8000000fff157210 */ /* 0x002fca0007ffe0ff */
        /* <DEDUP_REMOVED lines=15> */
[----:B------:R-:W1:Y:S03]  /*0ed0*/  LDC.64 R14, c[0x0][0x388] ;  /* 0x0000e200ff0e7b82 */ /* 0x000e660000000a00 */
        /* <DEDUP_REMOVED lines=23> */
.L_x_42:
[----:B------:R-:W-:Y:S05]  /*1050*/  BSYNC.RECONVERGENT B0 ;  /* 0x0000000000007941 */ /* 0x000fea0003800200 */
.L_x_41:
        /* <DEDUP_REMOVED lines=12> */
[----:B------:R-:W-:-:S07]  /*1120*/  IMAD.MOV.U32 R9, RZ, RZ, R13 ;  /* 0x000000ffff097224 */ /* 0x000fce00078e000d */
.L_x_34:
[----:B------:R-:W4:Y:S02]  /*1130*/  LDC R18, c[0x0][0x3a0] ;  /* 0x0000e800ff127b82 */ /* 0x000f240000000800 */
[----:B----4-:R-:W-:-:S13]  /*1140*/  LOP3.LUT P0, R10, R18, 0x3, RZ, 0xc0, !PT ;  /* 0x00000003120a7812 */ /* 0x010fda000780c0ff */
[----:B------:R-:W-:Y:S05]  /*1150*/  @!P0 EXIT ;  /* 0x000000000000894d */ /* 0x000fea0003800000 */
[----:B------:R-:W4:Y:S01]  /*1160*/  S2R R19, SR_TID.X ;  /* 0x0000000000137919 */ /* 0x000f220000002100 */
[----:B------:R-:W-:Y:S01]  /*1170*/  ISETP.NE.AND P0, PT, R10, 0x1, PT ;  /* 0x000000010a00780c */ /* 0x000fe20003f05270 */
[----:B------:R-:W0:-:S12]  /*1180*/  LDCU UR4, c[0x0][0x360] ;  /* 0x00006c00ff0477ac */ /* 0x000e180008000800 */
[----:B------:R-:W-:Y:S05]  /*1190*/  @!P0 BRA `(.L_x_44) ;  /* 0x0000000400c08947 */ /* 0x000fea0003800000 */
[----:B------:R-:W5:Y:S01]  /*11a0*/  LDCU UR5, c[0x0][0x394] ;  /* 0x00007280ff0577ac */ /* 0x000f620008000800 */
[----:B------:R-:W-:Y:S01]  /*11b0*/  IADD3 R10, PT, PT, R4, R9, RZ ;  /* 0x00000009040a7210 */ /* 0x000fe20007ffe0ff */
[----:B------:R-:W-:Y:S04]  /*11c0*/  BSSY.RECONVERGENT B0, `(.L_x_45) ;  /* 0x0000038000007945 */ /* 0x000fe80003800200 */
[----:B0---4-:R-:W-:-:S05]  /*11d0*/  IMAD R21, R10, UR4, R19 ;  /* 0x000000040a157c24 */ /* 0x011fca000f8e0213 */
[C---:B------:R-:W-:Y:S02]  /*11e0*/  ISETP.GE.AND P0, PT, R21.reuse, R3, PT ;  /* 0x000000031500720c */ /* 0x040fe40003f06270 */
[----:B------:R-:W-:-:S04]  /*11f0*/  IADD3 R20, PT, PT, R21, UR4, RZ ;  /* 0x0000000415147c10 */ /* 0x000fc8000fffe0ff */
[----:B------:R-:W-:Y:S02]  /*1200*/  ISETP.GE.AND P1, PT, R20, R3, PT ;  /* 0x000000031400720c */ /* 0x000fe40003f26270 */
[C---:B-----5:R-:W-:Y:S02]  /*1210*/  ISETP.GE.OR P0, PT, R0.reuse, UR5, P0 ;  /* 0x0000000500007c0c */ /* 0x060fe40008706670 */
[----:B------:R-:W-:-:S11]  /*1220*/  ISETP.GE.OR P1, PT, R0, UR5, P1 ;  /* 0x0000000500007c0c */ /* 0x000fd60008f26670 */
[----:B------:R-:W-:Y:S05]  /*1230*/  @P0 BRA `(.L_x_46) ;  /* 0x0000000000c00947 */ /* 0x000fea0003800000 */
[----:B------:R-:W-:Y:S01]  /*1240*/  IABS R14, R18 ;  /* 0x00000012000e7213 */ /* 0x000fe20000000000 */
[----:B------:R-:W-:Y:S01]  /*1250*/  HFMA2 R10, -RZ, RZ, 0, 0 ;  /* 0x00000000ff0a7431 */ /* 0x000fe200000001ff */
[----:B------:R-:W-:Y:S01]  /*1260*/  IABS R16, R21 ;  /* 0x0000001500107213 */ /* 0x000fe20000000000 */
[----:B------:R-:W0:Y:S01]  /*1270*/  LDC.64 R22, c[0x0][0x380] ;  /* 0x0000e000ff167b82 */ /* 0x000e220000000a00 */
[----:B------:R-:W4:Y:S08]  /*1280*/  I2F.RP R12, R14 ;  /* 0x0000000e000c7306 */ /* 0x000f300000209400 */
[----:B----4-:R-:W4:Y:S02]  /*1290*/  MUFU.RCP R12, R12 ;  /* 0x0000000c000c7308 */ /* 0x010f240000001000 */
[----:B----4-:R-:W-:-:S06]  /*12a0*/  VIADD R13, R12, 0xffffffe ;  /* 0x0ffffffe0c0d7836 */ /* 0x010fcc0000000000 */
[----:B------:R-:W4:Y:S02]  /*12b0*/  F2I.FTZ.U32.TRUNC.NTZ R11, R13 ;  /* 0x0000000d000b7305 */ /* 0x000f24000021f000 */
[----:B----4-:R-:W-:-:S05]  /*12c0*/  IADD3 R15, PT, PT, RZ, -R11, RZ ;  /* 0x8000000bff0f7210 */ /* 0x010fca0007ffe0ff */
[----:B------:R-:W-:-:S04]  /*12d0*/  IMAD R15, R15, R14, RZ ;  /* 0x0000000e0f0f7224 */ /* 0x000fc800078e02ff */
[----:B------:R-:W-:-:S04]  /*12e0*/  IMAD.HI.U32 R10, R11, R15, R10 ;  /* 0x0000000f0b0a7227 */ /* 0x000fc800078e000a */
[----:B------:R-:W-:-:S04]  /*12f0*/  IMAD.MOV.U32 R11, RZ, RZ, R16 ;  /* 0x000000ffff0b7224 */ /* 0x000fc800078e0010 */
[----:B------:R-:W-:-:S05]  /*1300*/  IMAD.HI.U32 R10, R10, R11, RZ ;  /* 0x0000000b0a0a7227 */ /* 0x000fca00078e00ff */
[----:B------:R-:W-:-:S05]  /*1310*/  IADD3 R12, PT, PT, -R10, RZ, RZ ;  /* 0x000000ff0a0c7210 */ /* 0x000fca0007ffe1ff */
[C---:B------:R-:W-:Y:S02]  /*1320*/  IMAD R11, R14.reuse, R12, R11 ;  /* 0x0000000c0e0b7224 */ /* 0x040fe400078e020b */
[----:B------:R-:W4:Y:S03]  /*1330*/  LDC.64 R12, c[0x0][0x388] ;  /* 0x0000e200ff0c7b82 */ /* 0x000f260000000a00 */
        /* <DEDUP_REMOVED lines=17> */
[----:B----4-:R-:W-:-:S04]  /*1450*/  IMAD.WIDE R10, R11, 0x4, R12 ;  /* 0x000000040b0a7825 */ /* 0x010fc800078e020c */
[----:B------:R-:W-:Y:S01]  /*1460*/  IMAD.WIDE R12, R15, 0x4, R12 ;  /* 0x000000040f0c7825 */ /* 0x000fe200078e020c */
[----:B------:R-:W4:Y:S03]  /*1470*/  LDG.E R24, desc[UR6][R10.64] ;  /* 0x000000060a187981 */ /* 0x000f26000c1e1900 */
[C---:B------:R-:W-:Y:S01]  /*1480*/  IMAD.WIDE R14, R8.reuse, 0x4, R10 ;  /* 0x00000004080e7825 */ /* 0x040fe200078e020a */
[----:B------:R-:W4:Y:S03]  /*1490*/  LDG.E R25, desc[UR6][R12.64] ;  /* 0x000000060c197981 */ /* 0x000f26000c1e1900 */
[----:B------:R-:W-:Y:S02]  /*14a0*/  IMAD.WIDE R16, R8, 0x4, R12 ;  /* 0x0000000408107825 */ /* 0x000fe400078e020c */
[----:B------:R-:W5:Y:S04]  /*14b0*/  LDG.E R15, desc[UR6][R14.64] ;  /* 0x000000060e0f7981 */ /* 0x000f68000c1e1900 */
[----:B------:R-:W2:Y:S01]  /*14c0*/  LDG.E R17, desc[UR6][R16.64] ;  /* 0x0000000610117981 */ /* 0x000ea2000c1e1900 */
[----:B------:R-:W-:-:S05]  /*14d0*/  IADD3 R21, PT, PT, R7, R21, RZ ;  /* 0x0000001507157210 */ /* 0x000fca0007ffe0ff */
[----:B0-----:R-:W-:-:S04]  /*14e0*/  IMAD.WIDE R22, R21, 0x4, R22 ;  /* 0x0000000415167825 */ /* 0x001fc800078e0216 */
[----:B----4-:R-:W-:-:S04]  /*14f0*/  FADD R24, R24, R25 ;  /* 0x0000001918187221 */ /* 0x010fc80000000000 */
[----:B-----5:R-:W-:-:S04]  /*1500*/  FADD R24, R24, R15 ;  /* 0x0000000f18187221 */ /* 0x020fc80000000000 */
[----:B--2---:R-:W-:-:S04]  /*1510*/  FADD R24, R24, R17 ;  /* 0x0000001118187221 */ /* 0x004fc80000000000 */
[----:B------:R-:W-:-:S05]  /*1520*/  FMUL R11, R24, 0.25 ;  /* 0x3e800000180b7820 */ /* 0x000fca0000400000 */
[----:B------:R0:W-:Y:S02]  /*1530*/  STG.E desc[UR6][R22.64], R11 ;  /* 0x0000000b16007986 */ /* 0x0001e4000c101906 */
.L_x_46:
[----:B------:R-:W-:Y:S05]  /*1540*/  BSYNC.RECONVERGENT B0 ;  /* 0x0000000000007941 */ /* 0x000fea0003800200 */
.L_x_45:
[----:B------:R-:W-:Y:S04]  /*1550*/  BSSY.RECONVERGENT B0, `(.L_x_47) ;  /* 0x0000033000007945 */ /* 0x000fe80003800200 */
[----:B------:R-:W-:Y:S05]  /*1560*/  @P1 BRA `(.L_x_48) ;  /* 0x0000000000c41947 */ /* 0x000fea0003800000 */
[----:B------:R-:W-:Y:S01]  /*1570*/  IABS R14, R18 ;  /* 0x00000012000e7213 */ /* 0x000fe20000000000 */
[----:B0-----:R-:W0:Y:S01]  /*1580*/  LDC.64 R22, c[0x0][0x380] ;  /* 0x0000e000ff167b82 */ /* 0x001e220000000a00 */
[----:B------:R-:W-:Y:S02]  /*1590*/  MOV R10, RZ ;  /* 0x000000ff000a7202 */ /* 0x000fe40000000f00 */
[----:B------:R-:W4:Y:S01]  /*15a0*/  I2F.RP R12, R14 ;  /* 0x0000000e000c7306 */ /* 0x000f220000209400 */
[----:B------:R-:W-:-:S07]  /*15b0*/  IABS R16, R20 ;  /* 0x0000001400107213 */ /* 0x000fce0000000000 */
[----:B----4-:R-:W4:Y:S02]  /*15c0*/  MUFU.RCP R12, R12 ;  /* 0x0000000c000c7308 */ /* 0x010f240000001000 */
[----:B----4-:R-:W-:-:S06]  /*15d0*/  IADD3 R13, PT, PT, R12, 0xffffffe, RZ ;  /* 0x0ffffffe0c0d7810 */ /* 0x010fcc0007ffe0ff */
[----:B------:R-:W4:Y:S02]  /*15e0*/  F2I.FTZ.U32.TRUNC.NTZ R11, R13 ;  /* 0x0000000d000b7305 */ /* 0x000f24000021f000 */
[----:B----4-:R-:W-:-:S04]  /*15f0*/  IMAD.MOV R15, RZ, RZ, -R11 ;  /* 0x000000ffff0f7224 */ /* 0x010fc800078e0a0b */
        /* <DEDUP_REMOVED lines=15> */
[----:B------:R-:W4:Y:S02]  /*16f0*/  LDC.64 R10, c[0x0][0x388] ;  /* 0x0000e200ff0a7b82 */ /* 0x000f240000000a00 */
        /* <DEDUP_REMOVED lines=17> */
[----:B----4-:R-:W-:-:S04]  /*1810*/  FADD R21, R21, R24 ;  /* 0x0000001815157221 */ /* 0x010fc80000000000 */
[----:B-----5:R-:W-:Y:S01]  /*1820*/  FADD R24, R21, R14 ;  /* 0x0000000e15187221 */ /* 0x020fe20000000000 */
[----:B------:R-:W-:-:S03]  /*1830*/  IADD3 R21, PT, PT, R7, R20, RZ ;  /* 0x0000001407157210 */ /* 0x000fc60007ffe0ff */
[----:B--2---:R-:W-:Y:S02]  /*1840*/  FADD R24, R24, R17 ;  /* 0x0000001118187221 */ /* 0x004fe40000000000 */
[----:B0-----:R-:W-:-:S04]  /*1850*/  IMAD.WIDE R22, R21, 0x4, R22 ;  /* 0x0000000415167825 */ /* 0x001fc800078e0216 */
[----:B------:R-:W-:-:S05]  /*1860*/  FMUL R13, R24, 0.25 ;  /* 0x3e800000180d7820 */ /* 0x000fca0000400000 */
[----:B------:R4:W-:Y:S02]  /*1870*/  STG.E desc[UR6][R22.64], R13 ;  /* 0x0000000d16007986 */ /* 0x0009e4000c101906 */
.L_x_48:
[----:B------:R-:W-:Y:S05]  /*1880*/  BSYNC.RECONVERGENT B0 ;  /* 0x0000000000007941 */ /* 0x000fea0003800200 */
.L_x_47:
[----:B------:R-:W-:-:S07]  /*1890*/  IADD3 R9, PT, PT, R9, 0x2, RZ ;  /* 0x0000000209097810 */ /* 0x000fce0007ffe0ff */
.L_x_44:
[----:B------:R-:W-:-:S04]  /*18a0*/  LOP3.LUT R10, R18, 0x1, RZ, 0xc0, !PT ;  /* 0x00000001120a7812 */ /* 0x000fc800078ec0ff */
[----:B------:R-:W-:-:S13]  /*18b0*/  ISETP.NE.U32.AND P0, PT, R10, 0x1, PT ;  /* 0x000000010a00780c */ /* 0x000fda0003f05070 */
[----:B0-----:R-:W-:Y:S05]  /*18c0*/  @P0 EXIT ;  /* 0x000000000000094d */ /* 0x001fea0003800000 */
[----:B------:R-:W0:Y:S01]  /*18d0*/  LDCU UR5, c[0x0][0x394] ;  /* 0x00007280ff0577ac */ /* 0x000e220008000800 */
[----:B------:R-:W-:-:S04]  /*18e0*/  IMAD.IADD R4, R4, 0x1, R9 ;  /* 0x0000000104047824 */ /* 0x000fc800078e0209 */
[----:B----4-:R-:W-:-:S05]  /*18f0*/  IMAD R19, R4, UR4, R19 ;  /* 0x0000000404137c24 */ /* 0x010fca000f8e0213 */
[----:B------:R-:W-:-:S04]  /*1900*/  ISETP.GE.AND P0, PT, R19, R3, PT ;  /* 0x000000031300720c */ /* 0x000fc80003f06270 */
[----:B0-----:R-:W-:-:S13]  /*1910*/  ISETP.GE.OR P0, PT, R0, UR5, P0 ;  /* 0x0000000500007c0c */ /* 0x001fda0008706670 */
[----:B------:R-:W-:Y:S05]  /*1920*/  @P0 EXIT ;  /* 0x000000000000094d */ /* 0x000fea0003800000 */
[----:B------:R-:W-:Y:S02]  /*1930*/  IABS R12, R18 ;  /* 0x00000012000c7213 */ /* 0x000fe40000000000 */
[----:B------:R-:W-:Y:S02]  /*1940*/  IABS R9, R19 ;  /* 0x0000001300097213 */ /* 0x000fe40000000000 */
[----:B------:R-:W0:Y:S08]  /*1950*/  I2F.RP R4, R12 ;  /* 0x0000000c00047306 */ /* 0x000e300000209400 */
[----:B0-----:R-:W0:Y:S02]  /*1960*/  MUFU.RCP R4, R4 ;  /* 0x0000000400047308 */ /* 0x001e240000001000 */
[----:B0-----:R-:W-:-:S06]  /*1970*/  IADD3 R10, PT, PT, R4, 0xffffffe, RZ ;  /* 0x0ffffffe040a7810 */ /* 0x001fcc0007ffe0ff */
[----:B------:R0:W4:Y:S02]  /*1980*/  F2I.FTZ.U32.TRUNC.NTZ R11, R10 ;  /* 0x0000000a000b7305 */ /* 0x000124000021f000 */
[----:B0-----:R-:W-:Y:S01]  /*1990*/  IMAD.MOV.U32 R10, RZ, RZ, RZ ;  /* 0x000000ffff0a7224 */ /* 0x001fe200078e00ff */
[----:B----4-:R-:W-:-:S05]  /*19a0*/  IADD3 R3, PT, PT, RZ, -R11, RZ ;  /* 0x8000000bff037210 */ /* 0x010fca0007ffe0ff */
[----:B------:R-:W-:-:S04]  /*19b0*/  IMAD R3, R3, R12, RZ ;  /* 0x0000000c03037224 */ /* 0x000fc800078e02ff */
[----:B------:R-:W-:Y:S01]  /*19c0*/  IMAD.HI.U32 R0, R11, R3, R10 ;  /* 0x000000030b007227 */ /* 0x000fe200078e000a */
[----:B------:R-:W-:Y:S01]  /*19d0*/  MOV R3, R9 ;  /* 0x0000000900037202 */ /* 0x000fe20000000f00 */
[----:B------:R-:W0:Y:S04]  /*19e0*/  LDC.64 R10, c[0x0][0x388] ;  /* 0x0000e200ff0a7b82 */ /* 0x000e280000000a00 */
        /* <DEDUP_REMOVED lines=8> */
[----:B------:R-:W-:Y:S01]  /*1a70*/  LOP3.LUT R3, R19, R18, RZ, 0x3c, !PT ;  /* 0x0000001213037212 */ /* 0x000fe200078e3cff */
[----:B------:R-:W4:Y:S03]  /*1a80*/  LDC.64 R12, c[0x0][0x380] ;  /* 0x0000e000ff0c7b82 */ /* 0x000f260000000a00 */
[----:B------:R-:W-:-:S07]  /*1a90*/  ISETP.GE.AND P2, PT, R3, RZ, PT ;  /* 0x000000ff0300720c */ /* 0x000fce0003f46270 */
[----:B------:R-:W-:-:S06]  /*1aa0*/  @P0 IADD3 R0, PT, PT, R0, 0x1, RZ ;  /* 0x0000000100000810 */ /* 0x000fcc0007ffe0ff */
        /* <DEDUP_REMOVED lines=11> */
[----:B------:R4:W5:Y:S03]  /*1b60*/  LDG.E R0, desc[UR6][R2.64] ;  /* 0x0000000602007981 */ /* 0x000966000c1e1900 */
[C---:B------:R-:W-:Y:S01]  /*1b70*/  IMAD.WIDE R4, R8.reuse, 0x4, R2 ;  /* 0x0000000408047825 */ /* 0x040fe200078e0202 */
[----:B------:R-:W5:Y:S03]  /*1b80*/  LDG.E R15, desc[UR6][R10.64] ;  /* 0x000000060a0f7981 */ /* 0x000f66000c1e1900 */
[----:B------:R-:W-:Y:S02]  /*1b90*/  IMAD.WIDE R8, R8, 0x4, R10 ;  /* 0x0000000408087825 */ /* 0x000fe400078e020a */
[----:B------:R-:W2:Y:S04]  /*1ba0*/  LDG.E R5, desc[UR6][R4.64] ;  /* 0x0000000604057981 */ /* 0x000ea8000c1e1900 */
[----:B------:R-:W3:Y:S01]  /*1bb0*/  LDG.E R9, desc[UR6][R8.64] ;  /* 0x0000000608097981 */ /* 0x000ee2000c1e1900 */
[----:B------:R-:W-:-:S05]  /*1bc0*/  IADD3 R7, PT, PT, R7, R19, RZ ;  /* 0x0000001307077210 */ /* 0x000fca0007ffe0ff */
[----:B----4-:R-:W-:-:S04]  /*1bd0*/  IMAD.WIDE R2, R7, 0x4, R12 ;  /* 0x0000000407027825 */ /* 0x010fc800078e020c */
[----:B-----5:R-:W-:-:S04]  /*1be0*/  FADD R0, R0, R15 ;  /* 0x0000000f00007221 */ /* 0x020fc80000000000 */
[----:B--2---:R-:W-:-:S04]  /*1bf0*/  FADD R0, R0, R5 ;  /* 0x0000000500007221 */ /* 0x004fc80000000000 */
[----:B---3--:R-:W-:-:S04]  /*1c00*/  FADD R0, R0, R9 ;  /* 0x0000000900007221 */ /* 0x008fc80000000000 */
[----:B------:R-:W-:-:S05]  /*1c10*/  FMUL R7, R0, 0.25 ;  /* 0x3e80000000077820 */ /* 0x000fca0000400000 */
[----:B------:R-:W-:Y:S01]  /*1c20*/  STG.E desc[UR6][R2.64], R7 ;  /* 0x0000000702007986 */ /* 0x000fe2000c101906 */
[----:B------:R-:W-:Y:S05]  /*1c30*/  EXIT ;  /* 0x000000000000794d */ /* 0x000fea0003800000 */
.L_x_49:
        /* <DEDUP_REMOVED lines=12> */
.L_x_70:


//--------------------- .text._Z23kernel_halfsizebyshare1PfS_iiiii --------------------------
	.section	.text._Z23kernel_halfsizebyshare1PfS_iiiii,"ax",@progbits
	.align	128
        .global         _Z23kernel_halfsizebyshare1PfS_iiiii
        .type           _Z23kernel_halfsizebyshare1PfS_iiiii,@function
        .size           _Z23kernel_halfsizebyshare1PfS_iiiii,(.L_x_71 - _Z23kernel_halfsizebyshare1PfS_iiiii)
        .other          _Z23kernel_halfsizebyshare1PfS_iiiii,@"STO_CUDA_ENTRY STV_DEFAULT"
_Z23kernel_halfsizebyshare1PfS_iiiii:
.text._Z23kernel_halfsizebyshare1PfS_iiiii:
[----:B------:R-:W-:Y:S01]  /*0000*/  LDC R1, c[0x0][0x37c] ;  /* 0x0000df00ff017b82 */ /* 0x000fe20000000800 */
[----:B------:R-:W0:Y:S07]  /*0010*/  S2R R0, SR_TID.Y ;  /* 0x0000000000007919 */ /* 0x000e2e0000002200 */
[----:B------:R-:W1:Y:S01]  /*0020*/  S2UR UR4, SR_CTAID.Y ;  /* 0x00000000000479c3 */ /* 0x000e620000002600 */
[----:B------:R-:W2:Y:S01]  /*0030*/  LDCU UR7, c[0x0][0x3a0] ;  /* 0x00007400ff0777ac */ /* 0x000ea20008000800 */
[----:B------:R-:W3:Y:S01]  /*0040*/  S2R R2, SR_TID.X ;  /* 0x0000000000027919 */ /* 0x000ee20000002100 */
[----:B------:R-:W4:Y:S05]  /*0050*/  LDCU UR15, c[0x0][0x360] ;  /* 0x00006c00ff0f77ac */ /* 0x000f2a0008000800 */
[----:B------:R-:W0:Y:S01]  /*0060*/  S2UR UR17, SR_CTAID.X ;  /* 0x00000000001179c3 */ /* 0x000e220000002500 */
[----:B------:R-:W1:Y:S01]  /*0070*/  LDCU UR24, c[0x0][0x364] ;  /* 0x00006c80ff1877ac */ /* 0x000e620008000800 */
[----:B------:R-:W0:Y:S01]  /*0080*/  LDCU.64 UR12, c[0x0][0x358] ;  /* 0x00006b00ff0c77ac */ /* 0x000e220008000a00 */
[----:B--2---:R-:W-:-:S02]  /*0090*/  UISETP.GE.AND UP0, UPT, UR7, 0x1, UPT ;  /* 0x000000010700788c */ /* 0x004fc4000bf06270 */
[----:B------:R-:W-:Y:S02]  /*00a0*/  USHF.L.U32 UR16, UR7, 0x1, URZ ;  /* 0x0000000107107899 */ /* 0x000fe400080006ff */
[----:B-1----:R-:W-:-:S06]  /*00b0*/  UIMAD UR4, UR4, UR24, URZ ;  /* 0x00000018040472a4 */ /* 0x002fcc000f8e02ff */
[----:B0-----:R-:W-:Y:S01]  /*00c0*/  IADD3 R3, PT, PT, R0, UR4, RZ ;  /* 0x0000000400037c10 */ /* 0x001fe2000fffe0ff */
[----:B---34-:R-:W-:Y:S06]  /*00d0*/  BRA.U !UP0, `(.L_x_50) ;  /* 0x0000001508687547 */ /* 0x018fec000b800000 */
[----:B------:R-:W0:Y:S01]  /*00e0*/  LDCU.64 UR8, c[0x0][0x398] ;  /* 0x00007300ff0877ac */ /* 0x000e220008000a00 */
[----:B------:R-:W-:Y:S01]  /*00f0*/  VIADD R4, R3, UR4 ;  /* 0x0000000403047c36 */ /* 0x000fe20008000000 */
[----:B------:R-:W-:Y:S02]  /*0100*/  UISETP.GE.AND UP2, UPT, UR16, 0x4, UPT ;  /* 0x000000041000788c */ /* 0x000fe4000bf46270 */
[----:B------:R-:W-:Y:S02]  /*0110*/  UISETP.LT.AND UP0, UPT, UR16, 0x1, UPT ;  /* 0x000000011000788c */ /* 0x000fe4000bf01270 */
[----:B------:R-:W-:Y:S01]  /*0120*/  UISETP.LT.AND UP1, UPT, UR16, 0x1, UPT ;  /* 0x000000011000788c */ /* 0x000fe2000bf21270 */
[----:B------:R-:W-:Y:S01]  /*0130*/  UMOV UR4, URZ ;  /* 0x000000ff00047c82 */ /* 0x000fe20008000000 */
[----:B0-----:R-:W-:Y:S02]  /*0140*/  UIADD3 UR6, UPT, UPT, UR9, -0x1, URZ ;  /* 0xffffffff09067890 */ /* 0x001fe4000fffe0ff */
[----:B------:R-:W-:-:S02]  /*0150*/  UIMAD UR5, UR7, UR8, URZ ;  /* 0x00000008070572a4 */ /* 0x000fc4000f8e02ff */
[----:B------:R-:W-:Y:S02]  /*0160*/  USEL UR8, UR16, 0x1, !UP0 ;  /* 0x0000000110087887 */ /* 0x000fe4000c000000 */
[----:B------:R-:W-:Y:S01]  /*0170*/  MOV R5, UR6 ;  /* 0x0000000600057c02 */ /* 0x000fe20008000f00 */
[----:B------:R-:W-:Y:S02]  /*0180*/  UIADD3 UR18, UPT, UPT, UR5, -UR7, URZ ;  /* 0x8000000705127290 */ /* 0x000fe4000fffe0ff */
[----:B------:R-:W-:Y:S01]  /*0190*/  ULOP3.LUT UR14, UR8, 0x3, URZ, 0xc0, !UPT ;  /* 0x00000003080e7892 */ /* 0x000fe2000f8ec0ff */
[C---:B------:R-:W-:Y:S02]  /*01a0*/  VIADDMNMX.U32 R5, R4.reuse, UR24, R5, PT ;  /* 0x0000001804057c46 */ /* 0x040fe4000b800005 */
[----:B------:R-:W-:Y:S01]  /*01b0*/  VIMNMX.U32 R4, PT, PT, R4, UR6, PT ;  /* 0x0000000604047c48 */ /* 0x000fe2000bfe0000 */
[----:B------:R-:W-:Y:S02]  /*01c0*/  UISETP.NE.AND UP0, UPT, UR14, URZ, UPT ;  /* 0x000000ff0e00728c */ /* 0x000fe4000bf05270 */
[----:B------:R-:W-:Y:S01]  /*01d0*/  IMAD R5, R5, UR5, RZ ;  /* 0x0000000505057c24 */ /* 0x000fe2000f8e02ff */
[----:B------:R-:W-:Y:S01]  /*01e0*/  USEL UR6, UR16, 0x1, !UP1 ;  /* 0x0000000110067887 */ /* 0x000fe2000c800000 */
[----:B------:R-:W-:Y:S01]  /*01f0*/  IMAD R4, R4, UR5, RZ ;  /* 0x0000000504047c24 */ /* 0x000fe2000f8e02ff */
[----:B------:R-:W-:Y:S10]  /*0200*/  BRA.U !UP2, `(.L_x_51) ;  /* 0x0000000d0ab87547 */ /* 0x000ff4000b800000 */
[----:B------:R-:W-:Y:S01]  /*0210*/  IMAD.U32 R9, RZ, RZ, UR7 ;  /* 0x00000007ff097e24 */ /* 0x000fe2000f8e00ff */
[----:B------:R-:W0:Y:S01]  /*0220*/  S2UR UR10, SR_CgaCtaId ;  /* 0x00000000000a79c3 */ /* 0x000e220000008800 */
[----:B------:R-:W-:Y:S01]  /*0230*/  VIADD R7, R0, UR24 ;  /* 0x0000001800077c36 */ /* 0x000fe20008000000 */
[----:B------:R-:W-:Y:S01]  /*0240*/  SHF.L.U32 R11, R2, 0x2, RZ ;  /* 0x00000002020b7819 */ /* 0x000fe200000006ff */
[----:B------:R-:W-:Y:S01]  /*0250*/  ULOP3.LUT UR4, UR6, 0x7ffffffc, URZ, 0xc0, !UPT ;  /* 0x7ffffffc06047892 */ /* 0x000fe2000f8ec0ff */
[----:B------:R-:W-:Y:S01]  /*0260*/  IABS R6, R9 ;  /* 0x0000000900067213 */ /* 0x000fe20000000000 */
[----:B------:R-:W-:Y:S01]  /*0270*/  ULEA UR20, UR17, 0x2, 0x2 ;  /* 0x0000000211147891 */ /* 0x000fe2000f8e10ff */
[----:B------:R-:W-:Y:S01]  /*0280*/  MOV R20, R2 ;  /* 0x0000000200147202 */ /* 0x000fe20000000f00 */
[----:B------:R-:W-:Y:S01]  /*0290*/  UIMAD UR6, UR17, UR7, URZ ;  /* 0x00000007110672a4 */ /* 0x000fe2000f8e02ff */
[----:B------:R-:W-:Y:S01]  /*02a0*/  R2UR UR9, R6 ;  /* 0x00000000060972ca */ /* 0x000fe200000e0000 */
[----:B------:R-:W-:-:S02]  /*02b0*/  UIMAD UR19, UR15, UR7, URZ ;  /* 0x000000070f1372a4 */ /* 0x000fc4000f8e02ff */
[----:B------:R-:W-:Y:S02]  /*02c0*/  UIMAD UR5, UR20, UR7, URZ ;  /* 0x00000007140572a4 */ /* 0x000fe4000f8e02ff */
[----:B------:R-:W-:Y:S02]  /*02d0*/  USHF.L.U32 UR7, UR6, 0x2, URZ ;  /* 0x0000000206077899 */ /* 0x000fe400080006ff */
[----:B------:R-:W-:Y:S01]  /*02e0*/  UIMAD UR6, UR6, UR15, URZ ;  /* 0x0000000f060672a4 */ /* 0x000fe2000f8e02ff */
[----:B------:R-:W-:Y:S01]  /*02f0*/  UMOV UR8, 0x400 ;  /* 0x0000040000087882 */ /* 0x000fe20000000000 */
[----:B------:R-:W-:Y:S02]  /*0300*/  UIADD3 UR21, UPT, UPT, UR5, 0x2, URZ ;  /* 0x0000000205157890 */ /* 0x000fe4000fffe0ff */
[----:B------:R-:W-:Y:S02]  /*0310*/  UIADD3 UR22, UPT, UPT, UR7, 0x2, URZ ;  /* 0x0000000207167890 */ /* 0x000fe4000fffe0ff */
[----:B------:R-:W1:Y:S01]  /*0320*/  I2F.RP R6, UR9 ;  /* 0x0000000900067d06 */ /* 0x000e620008209400 */
[----:B------:R-:W-:Y:S01]  /*0330*/  IMAD.U32 R17, RZ, RZ, UR6 ;  /* 0x00000006ff117e24 */ /* 0x000fe2000f8e00ff */
[----:B------:R-:W2:Y:S01]  /*0340*/  LDCU UR11, c[0x0][0x3a0] ;  /* 0x00007400ff0b77ac */ /* 0x000ea20008000800 */
[----:B0-----:R-:W-:-:S03]  /*0350*/  ULEA UR8, UR10, UR8, 0x18 ;  /* 0x000000080a087291 */ /* 0x001fc6000f8ec0ff */
[----:B------:R-:W-:Y:S01]  /*0360*/  LEA R22, R17, R2, 0x2 ;  /* 0x0000000211167211 */ /* 0x000fe200078e10ff */
[----:B------:R-:W-:Y:S02]  /*0370*/  UIMAD UR10, UR5, UR15, UR15 ;  /* 0x0000000f050a72a4 */ /* 0x000fe4000f8e020f */
[----:B------:R-:W-:Y:S02]  /*0380*/  UIADD3 UR5, UPT, UPT, UR5, 0x3, URZ ;  /* 0x0000000305057890 */ /* 0x000fe4000fffe0ff */
[----:B------:R-:W-:Y:S02]  /*0390*/  UIADD3 UR23, UPT, UPT, -UR4, URZ, URZ ;  /* 0x000000ff04177290 */ /* 0x000fe4000fffe1ff */
[----:B------:R-:W-:Y:S01]  /*03a0*/  VIADD R24, R2, UR10 ;  /* 0x0000000a02187c36 */ /* 0x000fe20008000000 */
[----:B-1----:R-:W0:Y:S02]  /*03b0*/  MUFU.RCP R6, R6 ;  /* 0x0000000600067308 */ /* 0x002e240000001000 */
[----:B0-----:R-:W-:Y:S01]  /*03c0*/  IADD3 R12, PT, PT, R6, 0xffffffe, RZ ;  /* 0x0ffffffe060c7810 */ /* 0x001fe20007ffe0ff */
[----:B------:R-:W-:-:S02]  /*03d0*/  IMAD.SHL.U32 R6, R7, 0x10, RZ ;  /* 0x0000001007067824 */ /* 0x000fc400078e00ff */
[----:B------:R-:W0:Y:S03]  /*03e0*/  LDC R7, c[0x0][0x360] ;  /* 0x0000d800ff077b82 */ /* 0x000e260000000800 */
[----:B------:R1:W3:Y:S01]  /*03f0*/  F2I.FTZ.U32.TRUNC.NTZ R13, R12 ;  /* 0x0000000c000d7305 */ /* 0x0002e2000021f000 */
[C---:B------:R-:W-:Y:S01]  /*0400*/  IADD3 R8, PT, PT, R6.reuse, 0x8, RZ ;  /* 0x0000000806087810 */ /* 0x040fe20007ffe0ff */
[----:B------:R-:W-:-:S04]  /*0410*/  IMAD R6, R6, R9, 0xc ;  /* 0x0000000c06067424 */ /* 0x000fc800078e0209 */
[CC--:B------:R-:W-:Y:S02]  /*0420*/  IMAD R10, R8.reuse, R9.reuse, 0xc ;  /* 0x0000000c080a7424 */ /* 0x0c0fe400078e0209 */
[CC--:B-1----:R-:W-:Y:S02]  /*0430*/  IMAD R12, R8.reuse, R9.reuse, 0x8 ;  /* 0x00000008080c7424 */ /* 0x0c2fe400078e0209 */
[----:B------:R-:W-:Y:S02]  /*0440*/  IMAD R14, R8, R9, 0x4 ;  /* 0x00000004080e7424 */ /* 0x000fe400078e0209 */
[--C-:B------:R-:W-:Y:S02]  /*0450*/  IMAD R9, R10, UR15, R11.reuse ;  /* 0x0000000f0a097c24 */ /* 0x100fe4000f8e020b */
[----:B------:R-:W-:Y:S02]  /*0460*/  IMAD R10, R12, UR15, R11 ;  /* 0x0000000f0c0a7c24 */ /* 0x000fe4000f8e020b */
[----:B------:R-:W-:-:S02]  /*0470*/  HFMA2 R12, -RZ, RZ, 0, 0 ;  /* 0x00000000ff0c7431 */ /* 0x000fc400000001ff */
[----:B---3--:R-:W-:Y:S02]  /*0480*/  IMAD.MOV R15, RZ, RZ, -R13 ;  /* 0x000000ffff0f7224 */ /* 0x008fe400078e0a0d */
[--C-:B------:R-:W-:Y:S02]  /*0490*/  IMAD R6, R6, UR15, R11.reuse ;  /* 0x0000000f06067c24 */ /* 0x100fe4000f8e020b */
[----:B------:R-:W-:Y:S02]  /*04a0*/  IMAD R15, R15, UR9, RZ ;  /* 0x000000090f0f7c24 */ /* 0x000fe4000f8e02ff */
[--C-:B------:R-:W-:Y:S02]  /*04b0*/  IMAD R8, R8, UR19, R11.reuse ;  /* 0x0000001308087c24 */ /* 0x100fe4000f8e020b */
[----:B------:R-:W-:Y:S01]  /*04c0*/  IMAD R11, R14, UR15, R11 ;  /* 0x0000000f0e0b7c24 */ /* 0x000fe2000f8e020b */
[----:B0-----:R-:W-:Y:S01]  /*04d0*/  LEA R14, R7, R2, 0x1 ;  /* 0x00000002070e7211 */ /* 0x001fe200078e08ff */
[----:B------:R-:W-:-:S04]  /*04e0*/  IMAD.HI.U32 R12, R13, R15, R12 ;  /* 0x0000000f0d0c7227 */ /* 0x000fc800078e000c */
[----:B------:R-:W-:Y:S01]  /*04f0*/  IMAD.U32 R15, RZ, RZ, UR20 ;  /* 0x00000014ff0f7e24 */ /* 0x000fe2000f8e00ff */
[----:B------:R-:W-:Y:S02]  /*0500*/  UIMAD UR20, UR7, UR15, UR15 ;  /* 0x0000000f071472a4 */ /* 0x000fe4000f8e020f */
[C---:B------:R-:W-:Y:S01]  /*0510*/  VIADD R13, R2.reuse, UR15 ;  /* 0x0000000f020d7c36 */ /* 0x040fe20008000000 */
[----:B------:R-:W-:Y:S01]  /*0520*/  UIADD3 UR7, UPT, UPT, UR7, 0x3, URZ ;  /* 0x0000000307077890 */ /* 0x000fe2000fffe0ff */
[--C-:B------:R-:W-:Y:S02]  /*0530*/  IMAD R18, R7, 0x3, R2.reuse ;  /* 0x0000000307127824 */ /* 0x100fe400078e0202 */
[--C-:B------:R-:W-:Y:S01]  /*0540*/  IMAD R16, R15, UR19, R2.reuse ;  /* 0x000000130f107c24 */ /* 0x100fe2000f8e0202 */
[----:B------:R-:W-:Y:S01]  /*0550*/  IADD3 R40, PT, PT, R2, UR20, RZ ;  /* 0x0000001402287c10 */ /* 0x000fe2000fffe0ff */
[C-C-:B------:R-:W-:Y:S02]  /*0560*/  IMAD R26, R7.reuse, UR21, R2.reuse ;  /* 0x00000015071a7c24 */ /* 0x140fe4000f8e0202 */
[----:B------:R-:W-:-:S02]  /*0570*/  IMAD R34, R7, UR5, R2 ;  /* 0x0000000507227c24 */ /* 0x000fc4000f8e0202 */
[C-C-:B------:R-:W-:Y:S02]  /*0580*/  IMAD R42, R7.reuse, UR22, R2.reuse ;  /* 0x00000016072a7c24 */ /* 0x140fe4000f8e0202 */
[----:B--2---:R-:W-:-:S07]  /*0590*/  IMAD R44, R7, UR7, R2 ;  /* 0x00000007072c7c24 */ /* 0x004fce000f8e0202 */
.L_x_52:
[----:B------:R-:W-:Y:S01]  /*05a0*/  UMOV UR7, UR11 ;  /* 0x0000000b00077c82 */ /* 0x000fe20008000000 */
[----:B------:R-:W-:Y:S01]  /*05b0*/  IABS R15, R20 ;  /* 0x00000014000f7213 */ /* 0x000fe20000000000 */
[----:B------:R-:W-:Y:S01]  /*05c0*/  IMAD.U32 R23, RZ, RZ, UR7 ;  /* 0x00000007ff177e24 */ /* 0x000fe2000f8e00ff */
[----:B------:R-:W-:Y:S01]  /*05d0*/  ISETP.GE.AND P1, PT, R20, RZ, PT ;  /* 0x000000ff1400720c */ /* 0x000fe20003f26270 */
[----:B0-----:R-:W0:Y:S01]  /*05e0*/  LDC.64 R32, c[0x0][0x388] ;  /* 0x0000e200ff207b82 */ /* 0x001e220000000a00 */
[----:B------:R-:W-:Y:S01]  /*05f0*/  IABS R27, R13 ;  /* 0x0000000d001b7213 */ /* 0x000fe20000000000 */
[----:B------:R-:W-:Y:S01]  /*0600*/  IMAD.HI.U32 R12, R12, R15, RZ ;  /* 0x0000000f0c0c7227 */ /* 0x000fe200078e00ff */
[----:B------:R-:W-:-:S04]  /*0610*/  IABS R17, R23 ;  /* 0x0000001700117213 */ /* 0x000fc80000000000 */
[----:B------:R-:W-:Y:S02]  /*0620*/  R2UR UR5, R17 ;  /* 0x00000000110572ca */ /* 0x000fe400000e0000 */
[----:B------:R-:W-:Y:S02]  /*0630*/  IADD3 R12, PT, PT, -R12, RZ, RZ ;  /* 0x000000ff0c0c7210 */ /* 0x000fe40007ffe1ff */
[----:B------:R-:W-:-:S09]  /*0640*/  LOP3.LUT R17, RZ, UR7, RZ, 0x33, !PT ;  /* 0x00000007ff117c12 */ /* 0x000fd2000f8e33ff */
[----:B------:R-:W-:Y:S02]  /*0650*/  IMAD R12, R12, UR5, R15 ;  /* 0x000000050c0c7c24 */ /* 0x000fe4000f8e020f */
[----:B------:R-:W1:Y:S03]  /*0660*/  I2F.RP R15, UR5 ;  /* 0x00000005000f7d06 */ /* 0x000e660008209400 */
[----:B------:R-:W-:-:S05]  /*0670*/  ISETP.LT.U32.AND P0, PT, R12, UR9, PT ;  /* 0x000000090c007c0c */ /* 0x000fca000bf01070 */
[----:B-1----:R-:W1:Y:S08]  /*0680*/  MUFU.RCP R15, R15 ;  /* 0x0000000f000f7308 */ /* 0x002e700000001000 */
[----:B------:R-:W-:-:S05]  /*0690*/  @!P0 VIADD R12, R12, -UR5 ;  /* 0x800000050c0c8c36 */ /* 0x000fca0008000000 */
[----:B------:R-:W-:Y:S02]  /*06a0*/  ISETP.LT.U32.AND P0, PT, R12, UR9, PT ;  /* 0x000000090c007c0c */ /* 0x000fe4000bf01070 */
[----:B-1----:R-:W-:-:S11]  /*06b0*/  IADD3 R30, PT, PT, R15, 0xffffffe, RZ ;  /* 0x0ffffffe0f1e7810 */ /* 0x002fd60007ffe0ff */
[----:B------:R-:W-:Y:S01]  /*06c0*/  @!P0 VIADD R12, R12, -UR5 ;  /* 0x800000050c0c8c36 */ /* 0x000fe20008000000 */
[----:B------:R-:W-:Y:S01]  /*06d0*/  ISETP.NE.AND P0, PT, RZ, UR7, PT ;  /* 0x00000007ff007c0c */ /* 0x000fe2000bf05270 */
[----:B------:R1:W2:Y:S03]  /*06e0*/  F2I.FTZ.U32.TRUNC.NTZ R31, R30 ;  /* 0x0000001e001f7305 */ /* 0x0002a6000021f000 */
[----:B------:R-:W-:-:S04]  /*06f0*/  @!P1 IADD3 R12, PT, PT, -R12, RZ, RZ ;  /* 0x000000ff0c0c9210 */ /* 0x000fc80007ffe1ff */
[----:B------:R-:W-:Y:S02]  /*0700*/  SEL R12, R17, R12, !P0 ;  /* 0x0000000c110c7207 */ /* 0x000fe40004000000 */
[----:B-1----:R-:W-:-:S03]  /*0710*/  MOV R30, RZ ;  /* 0x000000ff001e7202 */ /* 0x002fc60000000f00 */
[----:B------:R-:W-:Y:S01]  /*0720*/  VIADD R21, R12, UR18 ;  /* 0x000000120c157c36 */ /* 0x000fe20008000000 */
[----:B--2---:R-:W-:-:S04]  /*0730*/  IADD3 R15, PT, PT, RZ, -R31, RZ ;  /* 0x8000001fff0f7210 */ /* 0x004fc80007ffe0ff */
[----:B------:R-:W-:Y:S01]  /*0740*/  VIMNMX R19, PT, PT, R21, R22, PT ;  /* 0x0000001615137248 */ /* 0x000fe20003fe0100 */
[----:B------:R-:W-:-:S04]  /*0750*/  IMAD R15, R15, UR5, RZ ;  /* 0x000000050f0f7c24 */ /* 0x000fc8000f8e02ff */
[----:B------:R-:W-:Y:S02]  /*0760*/  IMAD.IADD R29, R4, 0x1, R19 ;  /* 0x00000001041d7824 */ /* 0x000fe400078e0213 */
[----:B------:R-:W-:-:S04]  /*0770*/  IMAD.HI.U32 R12, R31, R15, R30 ;  /* 0x0000000f1f0c7227 */ /* 0x000fc800078e001e */
[----:B0-----:R-:W-:-:S04]  /*0780*/  IMAD.WIDE R28, R29, 0x4, R32 ;  /* 0x000000041d1c7825 */ /* 0x001fc800078e0220 */
[----:B------:R-:W-:Y:S01]  /*0790*/  IMAD.HI.U32 R25, R12, R27, RZ ;  /* 0x0000001b0c197227 */ /* 0x000fe200078e00ff */
[----:B------:R-:W-:Y:S01]  /*07a0*/  UMOV UR9, UR5 ;  /* 0x0000000500097c82 */ /* 0x000fe20008000000 */
[----:B------:R0:W2:Y:S01]  /*07b0*/  LDG.E R15, desc[UR12][R28.64] ;  /* 0x0000000c1c0f7981 */ /* 0x0000a2000c1e1900 */
[----:B------:R-:W-:Y:S02]  /*07c0*/  ISETP.GE.AND P2, PT, R13, RZ, PT ;  /* 0x000000ff0d00720c */ /* 0x000fe40003f46270 */
[----:B------:R-:W-:Y:S02]  /*07d0*/  IADD3 R36, PT, PT, -R25, RZ, RZ ;  /* 0x000000ff19247210 */ /* 0x000fe40007ffe1ff */
[----:B------:R-:W-:-:S03]  /*07e0*/  VIMNMX R21, PT, PT, R21, R16, PT ;  /* 0x0000001015157248 */ /* 0x000fc60003fe0100 */
[----:B------:R-:W-:Y:S02]  /*07f0*/  IMAD R27, R36, UR5, R27 ;  /* 0x00000005241b7c24 */ /* 0x000fe4000f8e021b */
[----:B------:R-:W-:-:S03]  /*0800*/  IMAD.IADD R31, R4, 0x1, R21 ;  /* 0x00000001041f7824 */ /* 0x000fc600078e0215 */
[----:B------:R-:W-:Y:S01]  /*0810*/  ISETP.LT.U32.AND P1, PT, R27, UR9, PT ;  /* 0x000000091b007c0c */ /* 0x000fe2000bf21070 */
[----:B------:R-:W-:Y:S01]  /*0820*/  IMAD.WIDE R30, R31, 0x4, R32 ;  /* 0x000000041f1e7825 */ /* 0x000fe200078e0220 */
[----:B0-----:R-:W-:-:S03]  /*0830*/  IADD3 R29, PT, PT, R5, R19, RZ ;  /* 0x00000013051d7210 */ /* 0x001fc60007ffe0ff */
[----:B------:R-:W-:Y:S01]  /*0840*/  IMAD.IADD R39, R5, 0x1, R21 ;  /* 0x0000000105277824 */ /* 0x000fe200078e0215 */
[----:B------:R0:W3:Y:S01]  /*0850*/  LDG.E R25, desc[UR12][R30.64] ;  /* 0x0000000c1e197981 */ /* 0x0000e2000c1e1900 */
[----:B------:R-:W-:-:S06]  /*0860*/  IMAD.WIDE R28, R29, 0x4, R32 ;  /* 0x000000041d1c7825 */ /* 0x000fcc00078e0220 */
[----:B------:R-:W-:Y:S01]  /*0870*/  @!P1 VIADD R27, R27, -UR5 ;  /* 0x800000051b1b9c36 */ /* 0x000fe20008000000 */
[----:B------:R1:W4:Y:S04]  /*0880*/  LDG.E R35, desc[UR12][R28.64] ;  /* 0x0000000c1c237981 */ /* 0x000328000c1e1900 */
[----:B------:R-:W-:-:S13]  /*0890*/  ISETP.LT.U32.AND P1, PT, R27, UR9, PT ;  /* 0x000000091b007c0c */ /* 0x000fda000bf21070 */
[----:B------:R-:W-:-:S05]  /*08a0*/  @!P1 VIADD R27, R27, -UR5 ;  /* 0x800000051b1b9c36 */ /* 0x000fca0008000000 */
[----:B------:R-:W-:-:S04]  /*08b0*/  @!P2 IADD3 R27, PT, PT, -R27, RZ, RZ ;  /* 0x000000ff1b1ba210 */ /* 0x000fc80007ffe1ff */
[----:B------:R-:W-:-:S04]  /*08c0*/  SEL R27, R17, R27, !P0 ;  /* 0x0000001b111b7207 */ /* 0x000fc80004000000 */
[----:B------:R-:W-:Y:S01]  /*08d0*/  IADD3 R27, PT, PT, R27, UR18, RZ ;  /* 0x000000121b1b7c10 */ /* 0x000fe2000fffe0ff */
[----:B------:R-:W-:-:S03]  /*08e0*/  IMAD.WIDE R38, R39, 0x4, R32 ;  /* 0x0000000427267825 */ /* 0x000fc600078e0220 */
[C---:B------:R-:W-:Y:S02]  /*08f0*/  VIMNMX R19, PT, PT, R27.reuse, R40, PT ;  /* 0x000000281b137248 */ /* 0x040fe40003fe0100 */
[----:B------:R-:W-:Y:S01]  /*0900*/  VIMNMX R41, PT, PT, R27, R24, PT ;  /* 0x000000181b297248 */ /* 0x000fe20003fe0100 */
[----:B------:R-:W5:Y:S02]  /*0910*/  LDG.E R39, desc[UR12][R38.64] ;  /* 0x0000000c26277981 */ /* 0x000f64000c1e1900 */
[C-C-:B------:R-:W-:Y:S01]  /*0920*/  IMAD.IADD R37, R4.reuse, 0x1, R19.reuse ;  /* 0x0000000104257824 */ /* 0x140fe200078e0213 */
[----:B0-----:R-:W-:Y:S01]  /*0930*/  IADD3 R31, PT, PT, R4, R41, RZ ;  /* 0x00000029041f7210 */ /* 0x001fe20007ffe0ff */
[----:B-1----:R-:W-:Y:S02]  /*0940*/  IMAD.IADD R29, R5, 0x1, R19 ;  /* 0x00000001051d7824 */ /* 0x002fe400078e0213 */
[----:B------:R-:W-:-:S04]  /*0950*/  IMAD.WIDE R36, R37, 0x4, R32 ;  /* 0x0000000425247825 */ /* 0x000fc800078e0220 */
[--C-:B------:R-:W-:Y:S02]  /*0960*/  IMAD.WIDE R30, R31, 0x4, R32.reuse ;  /* 0x000000041f1e7825 */ /* 0x100fe400078e0220 */
[----:B------:R-:W5:Y:S02]  /*0970*/  LDG.E R36, desc[UR12][R36.64] ;  /* 0x0000000c24247981 */ /* 0x000f64000c1e1900 */
[----:B------:R-:W-:Y:S02]  /*0980*/  IMAD.WIDE R28, R29, 0x4, R32 ;  /* 0x000000041d1c7825 */ /* 0x000fe400078e0220 */
[----:B------:R0:W5:Y:S04]  /*0990*/  LDG.E R45, desc[UR12][R30.64] ;  /* 0x0000000c1e2d7981 */ /* 0x000168000c1e1900 */
[----:B------:R1:W5:Y:S01]  /*09a0*/  LDG.E R37, desc[UR12][R28.64] ;  /* 0x0000000c1c257981 */ /* 0x000362000c1e1900 */
[----:B------:R-:W-:Y:S01]  /*09b0*/  IMAD R19, R0, UR7, RZ ;  /* 0x0000000700137c24 */ /* 0x000fe2000f8e02ff */
[----:B------:R-:W-:-:S02]  /*09c0*/  SHF.L.U32 R27, R2, 0x2, RZ ;  /* 0x00000002021b7819 */ /* 0x000fc400000006ff */
[----:B0-----:R-:W-:Y:S01]  /*09d0*/  IABS R31, R14 ;  /* 0x0000000e001f7213 */ /* 0x001fe20000000000 */
[----:B------:R-:W-:-:S04]  /*09e0*/  IMAD R38, R19, UR15, RZ ;  /* 0x0000000f13267c24 */ /* 0x000fc8000f8e02ff */
[----:B------:R-:W-:Y:S01]  /*09f0*/  IMAD R43, R38, 0x10, R27 ;  /* 0x00000010262b7824 */ /* 0x000fe200078e021b */
[----:B-1----:R-:W-:Y:S01]  /*0a00*/  IABS R29, R18 ;  /* 0x00000012001d7213 */ /* 0x002fe20000000000 */
[----:B------:R-:W-:-:S05]  /*0a10*/  IMAD.HI.U32 R28, R12, R31, RZ ;  /* 0x0000001f0c1c7227 */ /* 0x000fca00078e00ff */
[----:B------:R-:W-:-:S05]  /*0a20*/  IADD3 R28, PT, PT, -R28, RZ, RZ ;  /* 0x000000ff1c1c7210 */ /* 0x000fca0007ffe1ff */
[----:B------:R-:W-:-:S05]  /*0a30*/  IMAD R28, R28, UR5, R31 ;  /* 0x000000051c1c7c24 */ /* 0x000fca000f8e021f */
[----:B------:R-:W-:Y:S02]  /*0a40*/  ISETP.LT.U32.AND P1, PT, R28, UR9, PT ;  /* 0x000000091c007c0c */ /* 0x000fe4000bf21070 */
[----:B------:R-:W-:-:S11]  /*0a50*/  SHF.L.U32 R38, R0, 0x4, RZ ;  /* 0x0000000400267819 */ /* 0x000fd600000006ff */
[----:B------:R-:W-:-:S04]  /*0a60*/  @!P1 IADD3 R28, PT, PT, R28, -UR5, RZ ;  /* 0x800000051c1c9c10 */ /* 0x000fc8000fffe0ff */
[----:B------:R-:W-:Y:S01]  /*0a70*/  ISETP.LT.U32.AND P1, PT, R28, UR9, PT ;  /* 0x000000091c007c0c */ /* 0x000fe2000bf21070 */
[----:B------:R-:W-:Y:S01]  /*0a80*/  UIMAD UR6, UR15, UR7, URZ ;  /* 0x000000070f0672a4 */ /* 0x000fe2000f8e02ff */
[----:B------:R-:W-:Y:S01]  /*0a90*/  VIADD R21, R38, 0x8 ;  /* 0x0000000826157836 */ /* 0x000fe20000000000 */
[----:B------:R-:W-:-:S04]  /*0aa0*/  ISETP.GE.AND P4, PT, R18, RZ, PT ;  /* 0x000000ff1200720c */ /* 0x000fc80003f86270 */
[----:B------:R-:W-:-:S06]  /*0ab0*/  IMAD R30, R21, UR6, R27 ;  /* 0x00000006151e7c24 */ /* 0x000fcc000f8e021b */
[----:B------:R-:W-:Y:S02]  /*0ac0*/  @!P1 IADD3 R28, PT, PT, R28, -UR5, RZ ;  /* 0x800000051c1c9c10 */ /* 0x000fe4000fffe0ff */
[----:B------:R-:W-:Y:S01]  /*0ad0*/  IADD3 R31, PT, PT, R5, R41, RZ ;  /* 0x00000029051f7210 */ /* 0x000fe20007ffe0ff */
[----:B--2---:R0:W-:Y:S02]  /*0ae0*/  STS [R43+UR8], R15 ;  /* 0x0000000f2b007988 */ /* 0x0041e40008000808 */
[----:B0-----:R-:W-:-:S04]  /*0af0*/  IMAD.HI.U32 R15, R12, R29, RZ ;  /* 0x0000001d0c0f7227 */ /* 0x001fc800078e00ff */
[----:B------:R-:W-:-:S04]  /*0b00*/  IMAD.MOV R15, RZ, RZ, -R15 ;  /* 0x000000ffff0f7224 */ /* 0x000fc800078e0a0f */
[----:B------:R-:W-:-:S05]  /*0b10*/  IMAD R29, R15, UR5, R29 ;  /* 0x000000050f1d7c24 */ /* 0x000fca000f8e021d */
[----:B------:R-:W-:Y:S02]  /*0b20*/  ISETP.LT.U32.AND P2, PT, R29, UR9, PT ;  /* 0x000000091d007c0c */ /* 0x000fe4000bf41070 */
[----:B------:R-:W-:-:S11]  /*0b30*/  MOV R15, UR24 ;  /* 0x00000018000f7c02 */ /* 0x000fd60008000f00 */
[----:B------:R-:W-:Y:S01]  /*0b40*/  @!P2 VIADD R29, R29, -UR5 ;  /* 0x800000051d1dac36 */ /* 0x000fe20008000000 */
[----:B------:R-:W-:-:S04]  /*0b50*/  ISETP.GE.AND P2, PT, R14, RZ, PT ;  /* 0x000000ff0e00720c */ /* 0x000fc80003f46270 */
[----:B------:R-:W-:Y:S01]  /*0b60*/  ISETP.LT.U32.AND P3, PT, R29, UR9, PT ;  /* 0x000000091d007c0c */ /* 0x000fe2000bf61070 */
[----:B------:R-:W-:Y:S01]  /*0b70*/  IMAD R15, R15, 0x10, R38 ;  /* 0x000000100f0f7824 */ /* 0x000fe200078e0226 */
[----:B------:R-:W-:Y:S01]  /*0b80*/  LEA R38, R19, 0x4, 0x4 ;  /* 0x0000000413267811 */ /* 0x000fe200078e20ff */
[----:B---3--:R0:W-:Y:S06]  /*0b90*/  STS [R30+UR8], R25 ;  /* 0x000000191e007988 */ /* 0x0081ec0008000808 */
[----:B------:R-:W-:-:S04]  /*0ba0*/  @!P2 IADD3 R28, PT, PT, -R28, RZ, RZ ;  /* 0x000000ff1c1ca210 */ /* 0x000fc80007ffe1ff */
[----:B------:R-:W-:Y:S02]  /*0bb0*/  @!P3 VIADD R29, R29, -UR5 ;  /* 0x800000051d1dbc36 */ /* 0x000fe40008000000 */
[----:B0-----:R-:W-:Y:S02]  /*0bc0*/  IMAD R25, R38, UR15, R27 ;  /* 0x0000000f26197c24 */ /* 0x001fe4000f8e021b */
[----:B------:R-:W-:Y:S01]  /*0bd0*/  IMAD.MOV.U32 R38, RZ, RZ, R29 ;  /* 0x000000ffff267224 */ /* 0x000fe200078e001d */
[----:B------:R-:W-:Y:S01]  /*0be0*/  SEL R29, R17, R28, !P0 ;  /* 0x0000001c111d7207 */ /* 0x000fe20004000000 */
[----:B------:R-:W-:-:S03]  /*0bf0*/  IMAD R30, R15, UR6, R27 ;  /* 0x000000060f1e7c24 */ /* 0x000fc6000f8e021b */
[----:B------:R-:W-:Y:S01]  /*0c00*/  @!P4 IADD3 R38, PT, PT, -R38, RZ, RZ ;  /* 0x000000ff2626c210 */ /* 0x000fe20007ffe1ff */
[----:B------:R-:W-:Y:S01]  /*0c10*/  VIADD R29, R29, UR18 ;  /* 0x000000121d1d7c36 */ /* 0x000fe20008000000 */
[----:B----4-:R0:W-:Y:S01]  /*0c20*/  STS [R30+UR8], R35 ;  /* 0x000000231e007988 */ /* 0x0101e20008000808 */
[----:B------:R-:W-:-:S03]  /*0c30*/  IMAD R28, R21, R23, 0x4 ;  /* 0x00000004151c7424 */ /* 0x000fc600078e0217 */
[----:B-----5:R1:W-:Y:S01]  /*0c40*/  STS [R8+UR8], R39 ;  /* 0x0000002708007988 */ /* 0x0203e20008000808 */
[----:B0-----:R-:W-:Y:S01]  /*0c50*/  IMAD R30, R15, R23, 0x4 ;  /* 0x000000040f1e7424 */ /* 0x001fe200078e0217 */
[----:B-1----:R-:W-:Y:S02]  /*0c60*/  SEL R39, R17, R38, !P0 ;  /* 0x0000002611277207 */ /* 0x002fe40004000000 */
[C---:B------:R-:W-:Y:S01]  /*0c70*/  VIMNMX R17, PT, PT, R29.reuse, R42, PT ;  /* 0x0000002a1d117248 */ /* 0x040fe20003fe0100 */
[--C-:B------:R-:W-:Y:S01]  /*0c80*/  IMAD R35, R28, UR15, R27.reuse ;  /* 0x0000000f1c237c24 */ /* 0x100fe2000f8e021b */
[----:B------:R0:W-:Y:S01]  /*0c90*/  STS [R25+UR8], R36 ;  /* 0x0000002419007988 */ /* 0x0001e20008000808 */
[----:B------:R-:W-:Y:S01]  /*0ca0*/  IMAD R28, R30, UR15, R27 ;  /* 0x0000000f1e1c7c24 */ /* 0x000fe2000f8e021b */
[----:B------:R-:W-:Y:S02]  /*0cb0*/  VIMNMX R38, PT, PT, R29, R26, PT ;  /* 0x0000001a1d267248 */ /* 0x000fe40003fe0100 */
[----:B------:R-:W-:Y:S01]  /*0cc0*/  STS [R35+UR8], R45 ;  /* 0x0000002d23007988 */ /* 0x000fe20008000808 */
[----:B0-----:R-:W-:-:S03]  /*0cd0*/  IMAD.IADD R25, R4, 0x1, R17 ;  /* 0x0000000104197824 */ /* 0x001fc600078e0211 */
[----:B------:R0:W-:Y:S01]  /*0ce0*/  STS [R28+UR8], R37 ;  /* 0x000000251c007988 */ /* 0x0001e20008000808 */
[----:B------:R-:W-:Y:S01]  /*0cf0*/  IADD3 R36, PT, PT, R5, R17, RZ ;  /* 0x0000001105247210 */ /* 0x000fe20007ffe0ff */
[----:B------:R-:W-:Y:S01]  /*0d00*/  IMAD.WIDE R30, R31, 0x4, R32 ;  /* 0x000000041f1e7825 */ /* 0x000fe200078e0220 */
[----:B------:R-:W-:-:S03]  /*0d10*/  IADD3 R39, PT, PT, R39, UR18, RZ ;  /* 0x0000001227277c10 */ /* 0x000fc6000fffe0ff */
[----:B------:R-:W-:Y:S01]  /*0d20*/  IMAD.IADD R41, R4, 0x1, R38 ;  /* 0x0000000104297824 */ /* 0x000fe200078e0226 */
[----:B------:R1:W2:Y:S01]  /*0d30*/  LDG.E R17, desc[UR12][R30.64] ;  /* 0x0000000c1e117981 */ /* 0x0002a2000c1e1900 */
[----:B0-----:R-:W-:-:S05]  /*0d40*/  IMAD.WIDE R28, R25, 0x4, R32 ;  /* 0x00000004191c7825 */ /* 0x001fca00078e0220 */
[----:B------:R0:W3:Y:S01]  /*0d50*/  LDG.E R25, desc[UR12][R28.64] ;  /* 0x0000000c1c197981 */ /* 0x0000e2000c1e1900 */
[----:B------:R-:W-:Y:S01]  /*0d60*/  VIMNMX R43, PT, PT, R39, R44, PT ;  /* 0x0000002c272b7248 */ /* 0x000fe20003fe0100 */
[----:B-1----:R-:W-:Y:S01]  /*0d70*/  IMAD.WIDE R30, R41, 0x4, R32 ;  /* 0x00000004291e7825 */ /* 0x002fe200078e0220 */
[----:B------:R-:W-:-:S03]  /*0d80*/  IADD3 R45, PT, PT, R5, R38, RZ ;  /* 0x00000026052d7210 */ /* 0x000fc60007ffe0ff */
[----:B0-----:R-:W-:Y:S01]  /*0d90*/  IMAD.WIDE R28, R36, 0x4, R32 ;  /* 0x00000004241c7825 */ /* 0x001fe200078e0220 */
[----:B------:R-:W4:Y:S04]  /*0da0*/  LDG.E R35, desc[UR12][R30.64] ;  /* 0x0000000c1e237981 */ /* 0x000f28000c1e1900 */
[----:B------:R0:W5:Y:S01]  /*0db0*/  LDG.E R41, desc[UR12][R28.64] ;  /* 0x0000000c1c297981 */ /* 0x000162000c1e1900 */
[--C-:B------:R-:W-:Y:S02]  /*0dc0*/  IMAD.IADD R37, R4, 0x1, R43.reuse ;  /* 0x0000000104257824 */ /* 0x100fe400078e022b */
[----:B------:R-:W-:Y:S01]  /*0dd0*/  IMAD.IADD R43, R5, 0x1, R43 ;  /* 0x00000001052b7824 */ /* 0x000fe200078e022b */
[----:B0-----:R-:W-:Y:S01]  /*0de0*/  VIMNMX R28, PT, PT, R39, R34, PT ;  /* 0x00000022271c7248 */ /* 0x001fe20003fe0100 */
[----:B------:R-:W-:-:S03]  /*0df0*/  IMAD.WIDE R38, R45, 0x4, R32 ;  /* 0x000000042d267825 */ /* 0x000fc600078e0220 */
[----:B------:R-:W-:Y:S01]  /*0e00*/  IADD3 R31, PT, PT, R4, R28, RZ ;  /* 0x0000001c041f7210 */ /* 0x000fe20007ffe0ff */
[----:B------:R-:W-:Y:S02]  /*0e10*/  IMAD.IADD R45, R5, 0x1, R28 ;  /* 0x00000001052d7824 */ /* 0x000fe400078e021c */
[--C-:B------:R-:W-:Y:S01]  /*0e20*/  IMAD.WIDE R36, R37, 0x4, R32.reuse ;  /* 0x0000000425247825 */ /* 0x100fe200078e0220 */
[----:B------:R-:W5:Y:S03]  /*0e30*/  LDG.E R39, desc[UR12][R38.64] ;  /* 0x0000000c26277981 */ /* 0x000f66000c1e1900 */
[--C-:B------:R-:W-:Y:S02]  /*0e40*/  IMAD.WIDE R30, R31, 0x4, R32.reuse ;  /* 0x000000041f1e7825 */ /* 0x100fe400078e0220 */
[----:B------:R0:W5:Y:S02]  /*0e50*/  LDG.E R36, desc[UR12][R36.64] ;  /* 0x0000000c24247981 */ /* 0x000164000c1e1900 */
[----:B------:R-:W-:-:S02]  /*0e60*/  IMAD.WIDE R28, R43, 0x4, R32 ;  /* 0x000000042b1c7825 */ /* 0x000fc400078e0220 */
[----:B------:R-:W5:Y:S02]  /*0e70*/  LDG.E R30, desc[UR12][R30.64] ;  /* 0x0000000c1e1e7981 */ /* 0x000f64000c1e1900 */
[----:B------:R-:W-:Y:S02]  /*0e80*/  IMAD.WIDE R32, R45, 0x4, R32 ;  /* 0x000000042d207825 */ /* 0x000fe400078e0220 */
[----:B------:R-:W5:Y:S04]  /*0e90*/  LDG.E R29, desc[UR12][R28.64] ;  /* 0x0000000c1c1d7981 */ /* 0x000f68000c1e1900 */
[----:B------:R-:W5:Y:S01]  /*0ea0*/  LDG.E R32, desc[UR12][R32.64] ;  /* 0x0000000c20207981 */ /* 0x000f62000c1e1900 */
[-C--:B------:R-:W-:Y:S01]  /*0eb0*/  IMAD R43, R15, R23.reuse, 0x8 ;  /* 0x000000080f2b7424 */ /* 0x080fe200078e0217 */
[----:B------:R-:W-:Y:S01]  /*0ec0*/  LEA R15, R19, 0x8, 0x4 ;  /* 0x00000008130f7811 */ /* 0x000fe200078e20ff */
[----:B------:R-:W-:Y:S01]  /*0ed0*/  UIADD3 UR23, UPT, UPT, UR23, 0x4, URZ ;  /* 0x0000000417177890 */ /* 0x000fe2000fffe0ff */
[----:B0-----:R-:W-:Y:S01]  /*0ee0*/  IMAD R37, R21, R23, 0x8 ;  /* 0x0000000815257424 */ /* 0x001fe200078e0217 */
[----:B------:R-:W-:-:S02]  /*0ef0*/  LEA R19, R19, 0xc, 0x4 ;  /* 0x0000000c13137811 */ /* 0x000fc400078e20ff */
[--C-:B------:R-:W-:Y:S01]  /*0f00*/  IMAD R38, R15, UR15, R27.reuse ;  /* 0x0000000f0f267c24 */ /* 0x100fe2000f8e021b */
[----:B------:R-:W-:Y:S01]  /*0f10*/  SHF.L.U32 R15, R2, 0x2, RZ ;  /* 0x00000002020f7819 */ /* 0x000fe200000006ff */
[----:B------:R-:W-:Y:S01]  /*0f20*/  UISETP.NE.AND UP1, UPT, UR23, URZ, UPT ;  /* 0x000000ff1700728c */ /* 0x000fe2000bf25270 */
[----:B------:R-:W-:Y:S02]  /*0f30*/  IMAD R21, R21, R23, 0xc ;  /* 0x0000000c15157424 */ /* 0x000fe400078e0217 */
[--C-:B------:R-:W-:Y:S02]  /*0f40*/  IMAD R37, R37, UR15, R27.reuse ;  /* 0x0000000f25257c24 */ /* 0x100fe4000f8e021b */
[----:B------:R-:W-:Y:S02]  /*0f50*/  IMAD R43, R43, UR15, R27 ;  /* 0x0000000f2b2b7c24 */ /* 0x000fe4000f8e021b */
[--C-:B------:R-:W-:Y:S02]  /*0f60*/  IMAD R19, R19, UR15, R15.reuse ;  /* 0x0000000f13137c24 */ /* 0x100fe4000f8e020f */
[----:B------:R-:W-:Y:S01]  /*0f70*/  IMAD R21, R21, UR15, R15 ;  /* 0x0000000f15157c24 */ /* 0x000fe2000f8e020f */
        /* <DEDUP_REMOVED lines=11> */
[----:B------:R-:W-:Y:S01]  /*1030*/  IMAD R42, R7, 0x4, R42 ;  /* 0x00000004072a7824 */ /* 0x000fe200078e022a */
[----:B--2---:R0:W-:Y:S04]  /*1040*/  STS [R11+UR8], R17 ;  /* 0x000000110b007988 */ /* 0x0041e80008000808 */
[----:B---3--:R0:W-:Y:S04]  /*1050*/  STS [R38+UR8], R25 ;  /* 0x0000001926007988 */ /* 0x0081e80008000808 */
[----:B----4-:R0:W-:Y:S04]  /*1060*/  STS [R37+UR8], R35 ;  /* 0x0000002325007988 */ /* 0x0101e80008000808 */
[----:B-----5:R0:W-:Y:S04]  /*1070*/  STS [R43+UR8], R41 ;  /* 0x000000292b007988 */ /* 0x0201e80008000808 */
[----:B------:R0:W-:Y:S04]  /*1080*/  STS [R10+UR8], R39 ;  /* 0x000000270a007988 */ /* 0x0001e80008000808 */
[----:B------:R0:W-:Y:S04]  /*1090*/  STS [R19+UR8], R36 ;  /* 0x0000002413007988 */ /* 0x0001e80008000808 */
[----:B------:R0:W-:Y:S04]  /*10a0*/  STS [R21+UR8], R30 ;  /* 0x0000001e15007988 */ /* 0x0001e80008000808 */
[----:B------:R0:W-:Y:S04]  /*10b0*/  STS [R6+UR8], R29 ;  /* 0x0000001d06007988 */ /* 0x0001e80008000808 */
[----:B------:R0:W-:Y:S01]  /*10c0*/  STS [R9+UR8], R32 ;  /* 0x0000002009007988 */ /* 0x0001e20008000808 */
[----:B------:R-:W-:Y:S01]  /*10d0*/  ULEA UR8, UR15, UR8, 0x4 ;  /* 0x000000080f087291 */ /* 0x000fe2000f8e20ff */
[----:B------:R-:W-:Y:S11]  /*10e0*/  BRA.U UP1, `(.L_x_52) ;  /* 0xfffffff5012c7547 */ /* 0x000ff6000b83ffff */
.L_x_51:
[----:B------:R-:W-:Y:S05]  /*10f0*/  BRA.U !UP0, `(.L_x_50) ;  /* 0x0000000508607547 */ /* 0x000fea000b800000 */
[----:B0-----:R-:W-:Y:S01]  /*1100*/  IMAD.U32 R6, RZ, RZ, UR7 ;  /* 0x00000007ff067e24 */ /* 0x001fe2000f8e00ff */
[----:B------:R-:W0:Y:S01]  /*1110*/  S2UR UR8, SR_CgaCtaId ;  /* 0x00000000000879c3 */ /* 0x000e220000008800 */
[----:B------:R-:W-:Y:S01]  /*1120*/  IMAD.U32 R27, RZ, RZ, UR24 ;  /* 0x00000018ff1b7e24 */ /* 0x000fe2000f8e00ff */
[----:B------:R-:W-:Y:S01]  /*1130*/  USHF.L.U32 UR6, UR4, 0x2, URZ ;  /* 0x0000000204067899 */ /* 0x000fe200080006ff */
[C---:B------:R-:W-:Y:S01]  /*1140*/  IMAD R21, R0.reuse, UR7, RZ ;  /* 0x0000000700157c24 */ /* 0x040fe2000f8e02ff */
[----:B------:R-:W-:Y:S01]  /*1150*/  IABS R16, R6 ;  /* 0x0000000600107213 */ /* 0x000fe20000000000 */
[----:B------:R-:W-:Y:S01]  /*1160*/  ULEA UR9, UR17, 0x2, 0x2 ;  /* 0x0000000211097891 */ /* 0x000fe2000f8e10ff */
[----:B------:R-:W-:Y:S01]  /*1170*/  SHF.L.U32 R6, R0, 0x4, RZ ;  /* 0x0000000400067819 */ /* 0x000fe200000006ff */
[----:B------:R-:W-:Y:S01]  /*1180*/  UMOV UR5, 0x400 ;  /* 0x0000040000057882 */ /* 0x000fe20000000000 */
[----:B------:R-:W1:Y:S01]  /*1190*/  I2F.RP R7, R16 ;  /* 0x0000001000077306 */ /* 0x000e620000209400 */
[----:B------:R-:W-:Y:S01]  /*11a0*/  IMAD.U32 R8, RZ, RZ, UR6 ;  /* 0x00000006ff087e24 */ /* 0x000fe2000f8e00ff */
[----:B------:R-:W-:Y:S01]  /*11b0*/  LEA R27, R27, R6, 0x4 ;  /* 0x000000061b1b7211 */ /* 0x000fe200078e20ff */
[----:B------:R-:W2:Y:S01]  /*11c0*/  LDC R17, c[0x0][0x360] ;  /* 0x0000d800ff117b82 */ /* 0x000ea20000000800 */
[----:B------:R-:W-:Y:S01]  /*11d0*/  IADD3 R25, PT, PT, R6, 0x8, RZ ;  /* 0x0000000806197810 */ /* 0x000fe20007ffe0ff */
[----:B------:R-:W-:Y:S01]  /*11e0*/  UIMAD UR10, UR17, UR7, URZ ;  /* 0x00000007110a72a4 */ /* 0x000fe2000f8e02ff */
[C---:B------:R-:W-:Y:S01]  /*11f0*/  IADD3 R6, PT, PT, R27.reuse, 0x8, RZ ;  /* 0x000000081b067810 */ /* 0x040fe20007ffe0ff */
[--C-:B------:R-:W-:Y:S01]  /*1200*/  IMAD R27, R27, UR7, R8.reuse ;  /* 0x000000071b1b7c24 */ /* 0x100fe2000f8e0208 */
[----:B------:R-:W-:Y:S01]  /*1210*/  LEA R21, R21, UR4, 0x2 ;  /* 0x0000000415157c11 */ /* 0x000fe2000f8e10ff */
[--C-:B------:R-:W-:Y:S01]  /*1220*/  IMAD R25, R25, UR7, R8.reuse ;  /* 0x0000000719197c24 */ /* 0x100fe2000f8e0208 */
[----:B------:R-:W-:Y:S01]  /*1230*/  ISETP.NE.AND P2, PT, RZ, UR7, PT ;  /* 0x00000007ff007c0c */ /* 0x000fe2000bf45270 */
[----:B------:R-:W-:Y:S01]  /*1240*/  IMAD R29, R6, UR7, R8 ;  /* 0x00000007061d7c24 */ /* 0x000fe2000f8e0208 */
[----:B------:R-:W-:Y:S01]  /*1250*/  UIADD3 UR6, UPT, UPT, -UR14, URZ, URZ ;  /* 0x000000ff0e067290 */ /* 0x000fe2000fffe1ff */
[----:B------:R-:W-:Y:S01]  /*1260*/  IMAD R21, R21, UR15, RZ ;  /* 0x0000000f15157c24 */ /* 0x000fe2000f8e02ff */
[----:B------:R-:W3:Y:S01]  /*1270*/  LDCU UR11, c[0x0][0x3a0] ;  /* 0x00007400ff0b77ac */ /* 0x000ee20008000800 */
[----:B-1----:R-:W1:Y:S01]  /*1280*/  MUFU.RCP R7, R7 ;  /* 0x0000000700077308 */ /* 0x002e620000001000 */
[----:B------:R-:W-:Y:S01]  /*1290*/  IMAD R25, R25, UR15, RZ ;  /* 0x0000000f19197c24 */ /* 0x000fe2000f8e02ff */
[----:B0-----:R-:W-:Y:S01]  /*12a0*/  ULEA UR8, UR8, UR5, 0x18 ;  /* 0x0000000508087291 */ /* 0x001fe2000f8ec0ff */
[----:B------:R-:W-:Y:S01]  /*12b0*/  IMAD R27, R27, UR15, RZ ;  /* 0x0000000f1b1b7c24 */ /* 0x000fe2000f8e02ff */
[----:B------:R-:W-:Y:S01]  /*12c0*/  UIMAD UR5, UR9, UR7, UR4 ;  /* 0x00000007090572a4 */ /* 0x000fe2000f8e0204 */
[----:B------:R-:W-:-:S03]  /*12d0*/  IMAD R29, R29, UR15, RZ ;  /* 0x0000000f1d1d7c24 */ /* 0x000fc6000f8e02ff */
[----:B------:R-:W-:Y:S02]  /*12e0*/  LEA R22, R2, UR8, 0x2 ;  /* 0x0000000802167c11 */ /* 0x000fe4000f8e10ff */
[----:B--2---:R-:W-:Y:S01]  /*12f0*/  IMAD R23, R17, UR5, R2 ;  /* 0x0000000511177c24 */ /* 0x004fe2000f8e0202 */
[----:B-1----:R-:W-:Y:S02]  /*1300*/  IADD3 R18, PT, PT, R7, 0xffffffe, RZ ;  /* 0x0ffffffe07127810 */ /* 0x002fe40007ffe0ff */
[----:B------:R-:W0:Y:S02]  /*1310*/  LDC.64 R6, c[0x0][0x388] ;  /* 0x0000e200ff067b82 */ /* 0x000e240000000a00 */
[----:B------:R1:W2:Y:S02]  /*1320*/  F2I.FTZ.U32.TRUNC.NTZ R19, R18 ;  /* 0x0000001200137305 */ /* 0x0002a4000021f000 */
[----:B-1----:R-:W-:Y:S01]  /*1330*/  IMAD.MOV.U32 R18, RZ, RZ, RZ ;  /* 0x000000ffff127224 */ /* 0x002fe200078e00ff */
[----:B--2---:R-:W-:-:S05]  /*1340*/  IADD3 R9, PT, PT, RZ, -R19, RZ ;  /* 0x80000013ff097210 */ /* 0x004fca0007ffe0ff */
[----:B------:R-:W-:-:S04]  /*1350*/  IMAD R9, R9, R16, RZ ;  /* 0x0000001009097224 */ /* 0x000fc800078e02ff */
[----:B------:R-:W-:Y:S01]  /*1360*/  IMAD.HI.U32 R18, R19, R9, R18 ;  /* 0x0000000913127227 */ /* 0x000fe200078e0012 */
[----:B------:R-:W-:Y:S01]  /*1370*/  MOV R9, UR4 ;  /* 0x0000000400097c02 */ /* 0x000fe20008000f00 */
[----:B------:R-:W-:Y:S01]  /*1380*/  ULEA UR4, UR10, UR4, 0x2 ;  /* 0x000000040a047291 */ /* 0x000fe2000f8e10ff */
[----:B------:R-:W-:-:S03]  /*1390*/  LOP3.LUT R19, RZ, UR7, RZ, 0x33, !PT ;  /* 0x00000007ff137c12 */ /* 0x000fc6000f8e33ff */
[--C-:B------:R-:W-:Y:S02]  /*13a0*/  IMAD R20, R9, UR15, R2.reuse ;  /* 0x0000000f09147c24 */ /* 0x100fe4000f8e0202 */
[----:B---3--:R-:W-:-:S07]  /*13b0*/  IMAD R24, R17, UR4, R2 ;  /* 0x0000000411187c24 */ /* 0x008fce000f8e0202 */
.L_x_53:
[----:B------:R-:W-:Y:S01]  /*13c0*/  UMOV UR7, UR11 ;  /* 0x0000000b00077c82 */ /* 0x000fe20008000000 */
[----:B------:R-:W-:Y:S02]  /*13d0*/  IABS R9, R20 ;  /* 0x0000001400097213 */ /* 0x000fe40000000000 */
[----:B-1----:R-:W-:Y:S02]  /*13e0*/  MOV R8, UR7 ;  /* 0x0000000700087c02 */ /* 0x002fe40008000f00 */
[----:B------:R-:W-:Y:S02]  /*13f0*/  ISETP.GE.AND P1, PT, R20, RZ, PT ;  /* 0x000000ff1400720c */ /* 0x000fe40003f26270 */
[----:B------:R-:W-:Y:S01]  /*1400*/  IABS R10, R8 ;  /* 0x00000008000a7213 */ /* 0x000fe20000000000 */
[----:B------:R-:W-:-:S04]  /*1410*/  IMAD.HI.U32 R8, R18, R9, RZ ;  /* 0x0000000912087227 */ /* 0x000fc800078e00ff */
[----:B------:R-:W-:-:S04]  /*1420*/  IMAD.MOV R8, RZ, RZ, -R8 ;  /* 0x000000ffff087224 */ /* 0x000fc800078e0a08 */
[----:B------:R-:W-:-:S05]  /*1430*/  IMAD R9, R10, R8, R9 ;  /* 0x000000080a097224 */ /* 0x000fca00078e0209 */
[----:B------:R-:W-:-:S13]  /*1440*/  ISETP.GT.U32.AND P0, PT, R16, R9, PT ;  /* 0x000000091000720c */ /* 0x000fda0003f04070 */
[----:B------:R-:W-:-:S04]  /*1450*/  @!P0 IADD3 R9, PT, PT, R9, -R10, RZ ;  /* 0x8000000a09098210 */ /* 0x000fc80007ffe0ff */
[----:B------:R-:W-:-:S13]  /*1460*/  ISETP.GT.U32.AND P0, PT, R16, R9, PT ;  /* 0x000000091000720c */ /* 0x000fda0003f04070 */
[----:B------:R-:W-:-:S05]  /*1470*/  @!P0 IADD3 R9, PT, PT, R9, -R10, RZ ;  /* 0x8000000a09098210 */ /* 0x000fca0007ffe0ff */
[----:B------:R-:W-:-:S05]  /*1480*/  @!P1 IMAD.MOV R9, RZ, RZ, -R9 ;  /* 0x000000ffff099224 */ /* 0x000fca00078e0a09 */
[----:B------:R-:W-:-:S04]  /*1490*/  SEL R9, R19, R9, !P2 ;  /* 0x0000000913097207 */ /* 0x000fc80005000000 */
[----:B------:R-:W-:-:S04]  /*14a0*/  IADD3 R9, PT, PT, R9, UR18, RZ ;  /* 0x0000001209097c10 */ /* 0x000fc8000fffe0ff */
[C---:B------:R-:W-:Y:S02]  /*14b0*/  VIMNMX R8, PT, PT, R9.reuse, R24, PT ;  /* 0x0000001809087248 */ /* 0x040fe40003fe0100 */
[----:B------:R-:W-:Y:S02]  /*14c0*/  VIMNMX R9, PT, PT, R9, R23, PT ;  /* 0x0000001709097248 */ /* 0x000fe40003fe0100 */
[CC--:B------:R-:W-:Y:S02]  /*14d0*/  IADD3 R15, PT, PT, R4.reuse, R8.reuse, RZ ;  /* 0x00000008040f7210 */ /* 0x0c0fe40007ffe0ff */
[C---:B------:R-:W-:Y:S01]  /*14e0*/  IADD3 R11, PT, PT, R5.reuse, R8, RZ ;  /* 0x00000008050b7210 */ /* 0x040fe20007ffe0ff */
[----:B------:R-:W-:Y:S01]  /*14f0*/  IMAD.IADD R13, R4, 0x1, R9 ;  /* 0x00000001040d7824 */ /* 0x000fe200078e0209 */
[----:B------:R-:W-:Y:S01]  /*1500*/  IADD3 R31, PT, PT, R5, R9, RZ ;  /* 0x00000009051f7210 */ /* 0x000fe20007ffe0ff */
[----:B0-----:R-:W-:-:S04]  /*1510*/  IMAD.WIDE R14, R15, 0x4, R6 ;  /* 0x000000040f0e7825 */ /* 0x001fc800078e0206 */
[--C-:B------:R-:W-:Y:S02]  /*1520*/  IMAD.WIDE R12, R13, 0x4, R6.reuse ;  /* 0x000000040d0c7825 */ /* 0x100fe400078e0206 */
[----:B------:R-:W2:Y:S02]  /*1530*/  LDG.E R14, desc[UR12][R14.64] ;  /* 0x0000000c0e0e7981 */ /* 0x000ea4000c1e1900 */
[--C-:B------:R-:W-:Y:S02]  /*1540*/  IMAD.WIDE R8, R11, 0x4, R6.reuse ;  /* 0x000000040b087825 */ /* 0x100fe400078e0206 */
[----:B------:R-:W3:Y:S02]  /*1550*/  LDG.E R12, desc[UR12][R12.64] ;  /* 0x0000000c0c0c7981 */ /* 0x000ee4000c1e1900 */
[----:B------:R-:W-:Y:S02]  /*1560*/  IMAD.WIDE R10, R31, 0x4, R6 ;  /* 0x000000041f0a7825 */ /* 0x000fe400078e0206 */
[----:B------:R-:W4:Y:S04]  /*1570*/  LDG.E R8, desc[UR12][R8.64] ;  /* 0x0000000c08087981 */ /* 0x000f28000c1e1900 */
[----:B------:R-:W5:Y:S01]  /*1580*/  LDG.E R10, desc[UR12][R10.64] ;  /* 0x0000000c0a0a7981 */ /* 0x000f62000c1e1900 */
[--C-:B------:R-:W-:Y:S01]  /*1590*/  IMAD R31, R21, 0x4, R22.reuse ;  /* 0x00000004151f7824 */ /* 0x100fe200078e0216 */
[-C--:B------:R-:W-:Y:S01]  /*15a0*/  IADD3 R33, PT, PT, R25, R22.reuse, RZ ;  /* 0x0000001619217210 */ /* 0x080fe20007ffe0ff */
[----:B------:R-:W-:Y:S01]  /*15b0*/  IMAD.IADD R37, R29, 0x1, R22 ;  /* 0x000000011d257824 */ /* 0x000fe200078e0216 */
[----:B------:R-:W-:Y:S01]  /*15c0*/  IADD3 R35, PT, PT, R27, R22, RZ ;  /* 0x000000161b237210 */ /* 0x000fe20007ffe0ff */
[----:B------:R-:W-:-:S04]  /*15d0*/  UIADD3 UR6, UPT, UPT, UR6, 0x1, URZ ;  /* 0x0000000106067890 */ /* 0x000fc8000fffe0ff */
[----:B------:R-:W-:Y:S01]  /*15e0*/  UISETP.NE.AND UP0, UPT, UR6, URZ, UPT ;  /* 0x000000ff0600728c */ /* 0x000fe2000bf05270 */
[----:B------:R-:W-:Y:S01]  /*15f0*/  IADD3 R20, PT, PT, R20, UR15, RZ ;  /* 0x0000000f14147c10 */ /* 0x000fe2000fffe0ff */
[----:B------:R-:W-:Y:S01]  /*1600*/  VIADD R23, R23, UR15 ;  /* 0x0000000f17177c36 */ /* 0x000fe20008000000 */
[----:B------:R-:W-:Y:S02]  /*1610*/  LEA R22, R17, R22, 0x2 ;  /* 0x0000001611167211 */ /* 0x000fe400078e10ff */
[----:B------:R-:W-:Y:S01]  /*1620*/  IADD3 R24, PT, PT, R24, UR15, RZ ;  /* 0x0000000f18187c10 */ /* 0x000fe2000fffe0ff */
[----:B--2---:R1:W-:Y:S04]  /*1630*/  STS [R31], R14 ;  /* 0x0000000e1f007388 */ /* 0x0043e80000000800 */
[----:B---3--:R1:W-:Y:S04]  /*1640*/  STS [R33], R12 ;  /* 0x0000000c21007388 */ /* 0x0083e80000000800 */
[----:B----4-:R1:W-:Y:S04]  /*1650*/  STS [R35], R8 ;  /* 0x0000000823007388 */ /* 0x0103e80000000800 */
[----:B-----5:R1:W-:Y:S01]  /*1660*/  STS [R37], R10 ;  /* 0x0000000a25007388 */ /* 0x0203e20000000800 */
[----:B------:R-:W-:Y:S05]  /*1670*/  BRA.U UP0, `(.L_x_53) ;  /* 0xfffffffd00507547 */ /* 0x000fea000b83ffff */
.L_x_50:
[----:B------:R-:W-:Y:S01]  /*1680*/  BAR.SYNC.DEFER_BLOCKING 0x0 ;  /* 0x0000000000007b1d */ /* 0x000fe20000010000 */
[----:B------:R-:W-:-:S06]  /*1690*/  UISETP.GE.AND UP0, UPT, UR7, 0x1, UPT ;  /* 0x000000010700788c */ /* 0x000fcc000bf06270 */
[----:B------:R-:W-:-:S13]  /*16a0*/  PLOP3.LUT P0, PT, PT, PT, UP0, 0x80, 0x8 ;  /* 0x000000000008781c */ /* 0x000fda0003f0f008 */
[----:B------:R-:W-:Y:S05]  /*16b0*/  @!P0 EXIT ;  /* 0x000000000000894d */ /* 0x000fea0003800000 */
[----:B-1----:R-:W1:Y:S01]  /*16c0*/  LDC R12, c[0x0][0x390] ;  /* 0x0000e400ff0c7b82 */ /* 0x002e620000000800 */
[----:B------:R-:W-:Y:S01]  /*16d0*/  USHF.L.U32 UR8, UR15, 0x2, URZ ;  /* 0x000000020f087899 */ /* 0x000fe200080006ff */
[----:B------:R-:W-:Y:S01]  /*16e0*/  HFMA2 R5, -RZ, RZ, 0, 0 ;  /* 0x00000000ff057431 */ /* 0x000fe200000001ff */
[----:B------:R-:W-:Y:S02]  /*16f0*/  UISETP.GE.AND UP0, UPT, UR16, 0x4, UPT ;  /* 0x000000041000788c */ /* 0x000fe4000bf06270 */
[----:B------:R-:W-:Y:S02]  /*1700*/  UISETP.LT.AND UP1, UPT, UR16, 0x1, UPT ;  /* 0x000000011000788c */ /* 0x000fe4000bf21270 */
[----:B------:R-:W-:Y:S01]  /*1710*/  IMAD R4, R0, UR8, RZ ;  /* 0x0000000800047c24 */ /* 0x000fe2000f8e02ff */
[----:B------:R-:W-:Y:S02]  /*1720*/  UIMAD UR9, UR8, UR7, URZ ;  /* 0x00000007080972a4 */ /* 0x000fe4000f8e02ff */
[----:B------:R-:W-:Y:S01]  /*1730*/  USEL UR5, UR16, 0x1, !UP1 ;  /* 0x0000000110057887 */ /* 0x000fe2000c800000 */
[----:B------:R-:W-:-:S03]  /*1740*/  IMAD R4, R4, UR7, RZ ;  /* 0x0000000704047c24 */ /* 0x000fc6000f8e02ff */
[----:B------:R-:W-:Y:S01]  /*1750*/  ULOP3.LUT UR19, UR5, 0x3, URZ, 0xc0, !UPT ;  /* 0x0000000305137892 */ /* 0x000fe2000f8ec0ff */
[----:B-1----:R-:W-:-:S04]  /*1760*/  IMAD R0, R12, UR7, RZ ;  /* 0x000000070c007c24 */ /* 0x002fc8000f8e02ff */
[----:B------:R-:W-:Y:S01]  /*1770*/  IMAD R7, R3, R0, RZ ;  /* 0x0000000003077224 */ /* 0x000fe200078e02ff */
[----:B------:R-:W-:Y:S06]  /*1780*/  BRA.U !UP0, `(.L_x_54) ;  /* 0x0000000d08e87547 */ /* 0x000fec000b800000 */
[----:B0-----:R-:W0:Y:S01]  /*1790*/  LDC R19, c[0x0][0x360] ;  /* 0x0000d800ff137b82 */ /* 0x001e220000000800 */
[----:B------:R-:W-:Y:S01]  /*17a0*/  UIMAD UR4, UR17, UR15, URZ ;  /* 0x0000000f110472a4 */ /* 0x000fe2000f8e02ff */
[--C-:B------:R-:W-:Y:S01]  /*17b0*/  IMAD.IADD R15, R7, 0x1, R2.reuse ;  /* 0x00000001070f7824 */ /* 0x100fe200078e0202 */
[----:B------:R-:W-:Y:S01]  /*17c0*/  ULOP3.LUT UR6, UR5, 0x7ffffffc, URZ, 0xc0, !UPT ;  /* 0x7ffffffc05067892 */ /* 0x000fe2000f8ec0ff */
[----:B------:R-:W-:Y:S01]  /*17d0*/  MOV R11, UR7 ;  /* 0x00000007000b7c02 */ /* 0x000fe20008000f00 */
[----:B------:R-:W-:Y:S01]  /*17e0*/  UIMAD UR5, UR17, UR7, URZ ;  /* 0x00000007110572a4 */ /* 0x000fe2000f8e02ff */
[----:B------:R-:W-:Y:S01]  /*17f0*/  IADD3 R6, PT, PT, R2, UR15, RZ ;  /* 0x0000000f02067c10 */ /* 0x000fe2000fffe0ff */
[----:B------:R-:W-:Y:S01]  /*1800*/  USHF.L.U32 UR4, UR4, 0x1, URZ ;  /* 0x0000000104047899 */ /* 0x000fe200080006ff */
[--C-:B------:R-:W-:Y:S01]  /*1810*/  IMAD.MOV.U32 R8, RZ, RZ, R2.reuse ;  /* 0x000000ffff087224 */ /* 0x100fe200078e0002 */
[----:B------:R-:W-:Y:S01]  /*1820*/  USHF.L.U32 UR5, UR5, 0x1, URZ ;  /* 0x0000000105057899 */ /* 0x000fe200080006ff */
[----:B------:R-:W-:Y:S01]  /*1830*/  MOV R5, UR6 ;  /* 0x0000000600057c02 */ /* 0x000fe20008000f00 */
[----:B------:R-:W1:Y:S02]  /*1840*/  LDCU UR18, c[0x0][0x394] ;  /* 0x00007280ff1277ac */ /* 0x000e640008000800 */
[----:B------:R-:W-:Y:S01]  /*1850*/  IMAD R13, R3, R12, UR4 ;  /* 0x00000004030d7e24 */ /* 0x000fe2000f8e020c */
[----:B------:R-:W-:Y:S01]  /*1860*/  UIMAD UR10, UR5, UR15, UR15 ;  /* 0x0000000f050a72a4 */ /* 0x000fe2000f8e020f */
[--C-:B------:R-:W-:Y:S01]  /*1870*/  IMAD R11, R11, UR4, R2.reuse ;  /* 0x000000040b0b7c24 */ /* 0x100fe2000f8e0202 */
[----:B------:R-:W-:Y:S01]  /*1880*/  UIADD3 UR11, UPT, UPT, UR5, 0x2, URZ ;  /* 0x00000002050b7890 */ /* 0x000fe2000fffe0ff */
[----:B------:R-:W-:Y:S01]  /*1890*/  IMAD R12, R13, UR7, R2 ;  /* 0x000000070d0c7c24 */ /* 0x000fe2000f8e0202 */
[----:B------:R-:W-:-:S02]  /*18a0*/  UIADD3 UR5, UPT, UPT, UR5, 0x3, URZ ;  /* 0x0000000305057890 */ /* 0x000fc4000fffe0ff */
[----:B------:R-:W-:Y:S01]  /*18b0*/  VIADD R13, R15, UR10 ;  /* 0x0000000a0f0d7c36 */ /* 0x000fe20008000000 */
[----:B------:R-:W-:Y:S01]  /*18c0*/  IADD3 R21, PT, PT, R2, UR10, RZ ;  /* 0x0000000a02157c10 */ /* 0x000fe2000fffe0ff */
[----:B------:R-:W-:Y:S01]  /*18d0*/  UIADD3 UR14, UPT, UPT, -UR6, URZ, URZ ;  /* 0x000000ff060e7290 */ /* 0x000fe2000fffe1ff */
[C-C-:B0-----:R-:W-:Y:S01]  /*18e0*/  IMAD R14, R19.reuse, UR11, R15.reuse ;  /* 0x0000000b130e7c24 */ /* 0x141fe2000f8e020f */
[C---:B------:R-:W-:Y:S01]  /*18f0*/  LEA R9, R19.reuse, R2, 0x1 ;  /* 0x0000000213097211 */ /* 0x040fe200078e08ff */
[C-C-:B------:R-:W-:Y:S02]  /*1900*/  IMAD R10, R19.reuse, 0x3, R2.reuse ;  /* 0x00000003130a7824 */ /* 0x140fe400078e0202 */
[C---:B------:R-:W-:Y:S02]  /*1910*/  IMAD R15, R19.reuse, UR5, R15 ;  /* 0x00000005130f7c24 */ /* 0x040fe4000f8e020f */
[C-C-:B------:R-:W-:Y:S02]  /*1920*/  IMAD R17, R19.reuse, UR11, R2.reuse ;  /* 0x0000000b13117c24 */ /* 0x140fe4000f8e0202 */
[----:B-1----:R-:W-:-:S07]  /*1930*/  IMAD R19, R19, UR5, R2 ;  /* 0x0000000513137c24 */ /* 0x002fce000f8e0202 */
.L_x_63:
        /* <DEDUP_REMOVED lines=11> */
[----:B------:R-:W-:Y:S01]  /*19f0*/  IABS R18, R8 ;  /* 0x0000000800127213 */ /* 0x000fe20000000000 */
[----:B------:R-:W-:-:S06]  /*1a00*/  UMOV UR4, 0x400 ;  /* 0x0000040000047882 */ /* 0x000fcc0000000000 */
[----:B------:R-:W1:Y:S01]  /*1a10*/  S2UR UR5, SR_CgaCtaId ;  /* 0x00000000000579c3 */ /* 0x000e620000008800 */
[----:B0-----:R-:W-:-:S04]  /*1a20*/  IABS R27, R25 ;  /* 0x00000019001b7213 */ /* 0x001fc80000000000 */
[----:B------:R-:W0:Y:S01]  /*1a30*/  I2F.RP R20, R27 ;  /* 0x0000001b00147306 */ /* 0x000e220000209400 */
[----:B-1----:R-:W-:-:S07]  /*1a40*/  ULEA UR4, UR5, UR4, 0x18 ;  /* 0x0000000405047291 */ /* 0x002fce000f8ec0ff */
[----:B0-----:R-:W0:Y:S02]  /*1a50*/  MUFU.RCP R20, R20 ;  /* 0x0000001400147308 */ /* 0x001e240000001000 */
[----:B0-----:R-:W-:-:S06]  /*1a60*/  IADD3 R22, PT, PT, R20, 0xffffffe, RZ ;  /* 0x0ffffffe14167810 */ /* 0x001fcc0007ffe0ff */
[----:B------:R0:W1:Y:S02]  /*1a70*/  F2I.FTZ.U32.TRUNC.NTZ R23, R22 ;  /* 0x0000001600177305 */ /* 0x000064000021f000 */
[----:B0-----:R-:W-:Y:S01]  /*1a80*/  MOV R22, RZ ;  /* 0x000000ff00167202 */ /* 0x001fe20000000f00 */
[----:B-1----:R-:W-:-:S04]  /*1a90*/  IMAD.MOV R16, RZ, RZ, -R23 ;  /* 0x000000ffff107224 */ /* 0x002fc800078e0a17 */
        /* <DEDUP_REMOVED lines=17> */
[----:B------:R-:W-:-:S05]  /*1bb0*/  IMAD R23, R16, UR16, R23 ;  /* 0x0000001010177c24 */ /* 0x000fca000f8e0217 */
[----:B------:R-:W-:-:S04]  /*1bc0*/  LEA R23, R4, R23, 0x1 ;  /* 0x0000001704177211 */ /* 0x000fc800078e08ff */
[----:B------:R-:W-:Y:S01]  /*1bd0*/  LEA R16, R23, UR4, 0x2 ;  /* 0x0000000417107c11 */ /* 0x000fe2000f8e10ff */
[----:B------:R-:W-:-:S03]  /*1be0*/  IMAD.U32 R23, RZ, RZ, UR9 ;  /* 0x00000009ff177e24 */ /* 0x000fc6000f8e00ff */
[-C--:B------:R-:W-:Y:S02]  /*1bf0*/  LEA R18, R25, R16.reuse, 0x2 ;  /* 0x0000001019127211 */ /* 0x080fe400078e10ff */
[----:B------:R-:W-:Y:S02]  /*1c00*/  LEA R20, R23, R16, 0x2 ;  /* 0x0000001017147211 */ /* 0x000fe400078e10ff */
[----:B------:R-:W-:Y:S01]  /*1c10*/  LDS R16, [R16] ;  /* 0x0000000010107984 */ /* 0x000fe20000000800 */
[----:B------:R-:W0:Y:S02]  /*1c20*/  LDC.64 R22, c[0x0][0x380] ;  /* 0x0000e000ff167b82 */ /* 0x000e240000000a00 */
[----:B------:R-:W-:Y:S01]  /*1c30*/  IMAD R25, R25, 0x4, R20 ;  /* 0x0000000419197824 */ /* 0x000fe200078e0214 */
[----:B------:R-:W1:Y:S04]  /*1c40*/  LDS R27, [R18] ;  /* 0x00000000121b7984 */ /* 0x000e680000000800 */
[----:B------:R-:W2:Y:S04]  /*1c50*/  LDS R20, [R20] ;  /* 0x0000000014147984 */ /* 0x000ea80000000800 */
[----:B------:R-:W3:Y:S01]  /*1c60*/  LDS R24, [R25] ;  /* 0x0000000019187984 */ /* 0x000ee20000000800 */
[----:B0-----:R-:W-:-:S04]  /*1c70*/  IMAD.WIDE R22, R12, 0x4, R22 ;  /* 0x000000040c167825 */ /* 0x001fc800078e0216 */
[----:B-1----:R-:W-:-:S04]  /*1c80*/  FADD R27, R16, R27 ;  /* 0x0000001b101b7221 */ /* 0x002fc80000000000 */
[----:B--2---:R-:W-:-:S04]  /*1c90*/  FADD R27, R27, R20 ;  /* 0x000000141b1b7221 */ /* 0x004fc80000000000 */
[----:B---3--:R-:W-:-:S04]  /*1ca0*/  FADD R24, R27, R24 ;  /* 0x000000181b187221 */ /* 0x008fc80000000000 */
[----:B------:R-:W-:-:S05]  /*1cb0*/  FMUL R27, R24, 0.25 ;  /* 0x3e800000181b7820 */ /* 0x000fca0000400000 */
[----:B------:R0:W-:Y:S02]  /*1cc0*/  STG.E desc[UR12][R22.64], R27 ;  /* 0x0000001b16007986 */ /* 0x0001e4000c10190c */
.L_x_56:
[----:B------:R-:W-:Y:S05]  /*1cd0*/  BSYNC.RECONVERGENT B0 ;  /* 0x0000000000007941 */ /* 0x000fea0003800200 */
.L_x_55:
[----:B------:R-:W-:Y:S04]  /*1ce0*/  BSSY.RECONVERGENT B0, `(.L_x_57) ;  /* 0x0000031000007945 */ /* 0x000fe80003800200 */
[----:B------:R-:W-:Y:S05]  /*1cf0*/  @P2 BRA `(.L_x_58) ;  /* 0x0000000000bc2947 */ /* 0x000fea0003800000 */
        /* <DEDUP_REMOVED lines=10> */
[----:B0-----:R-:W-:Y:S01]  /*1da0*/  IMAD.MOV.U32 R22, RZ, RZ, RZ ;  /* 0x000000ffff167224 */ /* 0x001fe200078e00ff */
[----:B-1----:R-:W-:-:S05]  /*1db0*/  IADD3 R16, PT, PT, RZ, -R23, RZ ;  /* 0x80000017ff107210 */ /* 0x002fca0007ffe0ff */
        /* <DEDUP_REMOVED lines=17> */
[----:B------:R-:W-:-:S05]  /*1ed0*/  IMAD R23, R16, UR16, R23 ;  /* 0x0000001010177c24 */ /* 0x000fca000f8e0217 */
[----:B------:R-:W-:-:S04]  /*1ee0*/  LEA R23, R4, R23, 0x1 ;  /* 0x0000001704177211 */ /* 0x000fc800078e08ff */
[----:B------:R-:W-:Y:S02]  /*1ef0*/  LEA R16, R23, UR4, 0x2 ;  /* 0x0000000417107c11 */ /* 0x000fe4000f8e10ff */
[----:B------:R-:W-:-:S03]  /*1f00*/  MOV R23, UR9 ;  /* 0x0000000900177c02 */ /* 0x000fc60008000f00 */
[----:B------:R-:W-:Y:S01]  /*1f10*/  IMAD R18, R25, 0x4, R16 ;  /* 0x0000000419127824 */ /* 0x000fe200078e0210 */
[----:B------:R-:W-:Y:S02]  /*1f20*/  LEA R20, R23, R16, 0x2 ;  /* 0x0000001017147211 */ /* 0x000fe400078e10ff */
[----:B------:R-:W-:Y:S01]  /*1f30*/  LDS R16, [R16] ;  /* 0x0000000010107984 */ /* 0x000fe20000000800 */
[----:B------:R-:W0:Y:S01]  /*1f40*/  LDC.64 R22, c[0x0][0x380] ;  /* 0x0000e000ff167b82 */ /* 0x000e220000000a00 */
[----:B------:R-:W-:Y:S02]  /*1f50*/  LEA R25, R25, R20, 0x2 ;  /* 0x0000001419197211 */ /* 0x000fe400078e10ff */
        /* <DEDUP_REMOVED lines=9> */
.L_x_58:
[----:B------:R-:W-:Y:S05]  /*1ff0*/  BSYNC.RECONVERGENT B0 ;  /* 0x0000000000007941 */ /* 0x000fea0003800200 */
.L_x_57:
[----:B------:R-:W-:Y:S04]  /*2000*/  BSSY.RECONVERGENT B0, `(.L_x_59) ;  /* 0x0000031000007945 */ /* 0x000fe80003800200 */
[----:B------:R-:W-:Y:S05]  /*2010*/  @P3 BRA `(.L_x_60) ;  /* 0x0000000000bc3947 */ /* 0x000fea0003800000 */
[----:B------:R-:W2:Y:S01]  /*2020*/  LDC R16, c[0x0][0x3a0] ;  /* 0x0000e800ff107b82 */ /* 0x000ea20000000800 */
[----:B------:R-:W-:Y:S01]  /*2030*/  IABS R20, R9 ;  /* 0x0000000900147213 */ /* 0x000fe20000000000 */
[----:B------:R-:W-:-:S06]  /*2040*/  UMOV UR4, 0x400 ;  /* 0x0000040000047882 */ /* 0x000fcc0000000000 */
[----:B------:R-:W3:Y:S01]  /*2050*/  S2UR UR5, SR_CgaCtaId ;  /* 0x00000000000579c3 */ /* 0x000ee20000008800 */
[----:B--2---:R-:W-:-:S04]  /*2060*/  IABS R25, R16 ;  /* 0x0000001000197213 */ /* 0x004fc80000000000 */
[----:B------:R-:W2:Y:S01]  /*2070*/  I2F.RP R24, R25 ;  /* 0x0000001900187306 */ /* 0x000ea20000209400 */
[----:B---3--:R-:W-:-:S07]  /*2080*/  ULEA UR4, UR5, UR4, 0x18 ;  /* 0x0000000405047291 */ /* 0x008fce000f8ec0ff */
[----:B--2---:R-:W0:Y:S02]  /*2090*/  MUFU.RCP R24, R24 ;  /* 0x0000001800187308 */ /* 0x004e240000001000 */
[----:B01----:R-:W-:-:S06]  /*20a0*/  VIADD R22, R24, 0xffffffe ;  /* 0x0ffffffe18167836 */ /* 0x003fcc0000000000 */
[----:B------:R0:W1:Y:S02]  /*20b0*/  F2I.FTZ.U32.TRUNC.NTZ R23, R22 ;  /* 0x0000001600177305 */ /* 0x000064000021f000 */
[----:B0-----:R-:W-:Y:S01]  /*20c0*/  HFMA2 R22, -RZ, RZ, 0, 0 ;  /* 0x00000000ff167431 */ /* 0x001fe200000001ff */
[----:B-1----:R-:W-:-:S05]  /*20d0*/  IADD3 R18, PT, PT, RZ, -R23, RZ ;  /* 0x80000017ff127210 */ /* 0x002fca0007ffe0ff */
[----:B------:R-:W-:-:S04]  /*20e0*/  IMAD R27, R18, R25, RZ ;  /* 0x00000019121b7224 */ /* 0x000fc800078e02ff */
[----:B------:R-:W-:-:S06]  /*20f0*/  IMAD.HI.U32 R27, R23, R27, R22 ;  /* 0x0000001b171b7227 */ /* 0x000fcc00078e0016 */
        /* <DEDUP_REMOVED lines=9> */
[----:B------:R-:W-:-:S02]  /*2190*/  ISETP.GE.AND P3, PT, R20, RZ, PT ;  /* 0x000000ff1400720c */ /* 0x000fc40003f66270 */
[----:B------:R-:W-:-:S05]  /*21a0*/  MOV R20, UR9 ;  /* 0x0000000900147c02 */ /* 0x000fca0008000f00 */
        /* <DEDUP_REMOVED lines=8> */
[----:B------:R-:W0:Y:S02]  /*2230*/  LDC.64 R22, c[0x0][0x380] ;  /* 0x0000e000ff167b82 */ /* 0x000e240000000a00 */
[----:B------:R-:W-:Y:S01]  /*2240*/  LEA R18, R16, R25, 0x2 ;  /* 0x0000001910127211 */ /* 0x000fe200078e10ff */
[----:B------:R-:W-:Y:S02]  /*2250*/  IMAD R27, R20, 0x4, R25 ;  /* 0x00000004141b7824 */ /* 0x000fe400078e0219 */
[----:B------:R-:W-:Y:S03]  /*2260*/  LDS R25, [R25] ;  /* 0x0000000019197984 */ /* 0x000fe60000000800 */
[----:B------:R-:W-:Y:S01]  /*2270*/  LEA R20, R16, R27, 0x2 ;  /* 0x0000001b10147211 */ /* 0x000fe200078e10ff */
        /* <DEDUP_REMOVED lines=9> */
.L_x_60:
[----:B------:R-:W-:Y:S05]  /*2310*/  BSYNC.RECONVERGENT B0 ;  /* 0x0000000000007941 */ /* 0x000fea0003800200 */
.L_x_59:
[----:B------:R-:W-:Y:S04]  /*2320*/  BSSY.RECONVERGENT B0, `(.L_x_61) ;  /* 0x0000031000007945 */ /* 0x000fe80003800200 */
[----:B------:R-:W-:Y:S05]  /*2330*/  @P0 BRA `(.L_x_62) ;  /* 0x0000000000bc0947 */ /* 0x000fea0003800000 */
[----:B------:R-:W0:Y:S01]  /*2340*/  LDC R25, c[0x0][0x3a0] ;  /* 0x0000e800ff197b82 */ /* 0x000e220000000800 */
[----:B------:R-:W-:Y:S01]  /*2350*/  IABS R18, R10 ;  /* 0x0000000a00127213 */ /* 0x000fe20000000000 */
[----:B------:R-:W-:-:S06]  /*2360*/  UMOV UR4, 0x400 ;  /* 0x0000040000047882 */ /* 0x000fcc0000000000 */
[----:B------:R-:W3:Y:S01]  /*2370*/  S2UR UR5, SR_CgaCtaId ;  /* 0x00000000000579c3 */ /* 0x000ee20000008800 */
[----:B01----:R-:W-:-:S04]  /*2380*/  IABS R27, R25 ;  /* 0x00000019001b7213 */ /* 0x003fc80000000000 */
[----:B------:R-:W0:Y:S01]  /*2390*/  I2F.RP R20, R27 ;  /* 0x0000001b00147306 */ /* 0x000e220000209400 */
[----:B---3--:R-:W-:-:S07]  /*23a0*/  ULEA UR4, UR5, UR4, 0x18 ;  /* 0x0000000405047291 */ /* 0x008fce000f8ec0ff */
[----:B0-----:R-:W2:Y:S02]  /*23b0*/  MUFU.RCP R20, R20 ;  /* 0x0000001400147308 */ /* 0x001ea40000001000 */
[----:B--2---:R-:W-:-:S06]  /*23c0*/  IADD3 R22, PT, PT, R20, 0xffffffe, RZ ;  /* 0x0ffffffe14167810 */ /* 0x004fcc0007ffe0ff */
        /* <DEDUP_REMOVED lines=38> */
.L_x_62:
[----:B------:R-:W-:Y:S05]  /*2630*/  BSYNC.RECONVERGENT B0 ;  /* 0x0000000000007941 */ /* 0x000fea0003800200 */
.L_x_61:
[----:B------:R-:W-:Y:S01]  /*2640*/  UIADD3 UR14, UPT, UPT, UR14, 0x4, URZ ;  /* 0x000000040e0e7890 */ /* 0x000fe2000fffe0ff */
[----:B------:R-:W-:Y:S01]  /*2650*/  IADD3 R6, PT, PT, R6, UR8, RZ ;  /* 0x0000000806067c10 */ /* 0x000fe2000fffe0ff */
[----:B------:R-:W-:Y:S01]  /*2660*/  VIADD R10, R10, UR8 ;  /* 0x000000080a0a7c36 */ /* 0x000fe20008000000 */
[----:B------:R-:W-:Y:S01]  /*2670*/  IADD3 R9, PT, PT, R9, UR8, RZ ;  /* 0x0000000809097c10 */ /* 0x000fe2000fffe0ff */
[----:B------:R-:W-:Y:S01]  /*2680*/  UISETP.NE.AND UP0, UPT, UR14, URZ, UPT ;  /* 0x000000ff0e00728c */ /* 0x000fe2000bf05270 */
[----:B------:R-:W-:Y:S01]  /*2690*/  IADD3 R8, PT, PT, R8, UR8, RZ ;  /* 0x0000000808087c10 */ /* 0x000fe2000fffe0ff */
[----:B------:R-:W-:Y:S01]  /*26a0*/  VIADD R13, R13, UR8 ;  /* 0x000000080d0d7c36 */ /* 0x000fe20008000000 */
[----:B------:R-:W-:Y:S01]  /*26b0*/  IADD3 R21, PT, PT, R21, UR8, RZ ;  /* 0x0000000815157c10 */ /* 0x000fe2000fffe0ff */
[----:B------:R-:W-:Y:S01]  /*26c0*/  VIADD R19, R19, UR8 ;  /* 0x0000000813137c36 */ /* 0x000fe20008000000 */
[----:B------:R-:W-:Y:S01]  /*26d0*/  IADD3 R17, PT, PT, R17, UR8, RZ ;  /* 0x0000000811117c10 */ /* 0x000fe2000fffe0ff */
[----:B------:R-:W-:Y:S01]  /*26e0*/  VIADD R11, R11, UR8 ;  /* 0x000000080b0b7c36 */ /* 0x000fe20008000000 */
[----:B------:R-:W-:-:S02]  /*26f0*/  IADD3 R14, PT, PT, R14, UR8, RZ ;  /* 0x000000080e0e7c10 */ /* 0x000fc4000fffe0ff */
[----:B------:R-:W-:Y:S02]  /*2700*/  IADD3 R15, PT, PT, R15, UR8, RZ ;  /* 0x000000080f0f7c10 */ /* 0x000fe4000fffe0ff */
[----:B------:R-:W-:Y:S01]  /*2710*/  IADD3 R12, PT, PT, R12, UR8, RZ ;  /* 0x000000080c0c7c10 */ /* 0x000fe2000fffe0ff */
[----:B------:R-:W-:Y:S06]  /*2720*/  BRA.U UP0, `(.L_x_63) ;  /* 0xfffffff100847547 */ /* 0x000fec000b83ffff */
.L_x_54:
[----:B------:R-:W-:-:S13]  /*2730*/  ISETP.NE.AND P0, PT, RZ, UR19, PT ;  /* 0x00000013ff007c0c */ /* 0x000fda000bf05270 */
[----:B------:R-:W-:Y:S05]  /*2740*/  @!P0 EXIT ;  /* 0x000000000000894d */ /* 0x000fea0003800000 */
[----:B0-----:R-:W0:Y:S01]  /*2750*/  LDC R10, c[0x0][0x3a0] ;  /* 0x0000e800ff0a7b82 */ /* 0x001e220000000800 */
[----:B------:R-:W4:Y:S01]  /*2760*/  LDCU UR7, c[0x0][0x394] ;  /* 0x00007280ff0777ac */ /* 0x000f220008000800 */
[----:B------:R-:W-:-:S06]  /*2770*/  UIADD3 UR6, UPT, UPT, -UR19, URZ, URZ ;  /* 0x000000ff13067290 */ /* 0x000fcc000fffe1ff */
[----:B------:R-:W1:Y:S08]  /*2780*/  LDC R6, c[0x0][0x3a0] ;  /* 0x0000e800ff067b82 */ /* 0x000e700000000800 */
[----:B------:R-:W1:Y:S01]  /*2790*/  LDC.64 R8, c[0x0][0x380] ;  /* 0x0000e000ff087b82 */ /* 0x000e620000000a00 */
[----:B0-----:R-:W-:-:S05]  /*27a0*/  IMAD R10, R10, UR17, RZ ;  /* 0x000000110a0a7c24 */ /* 0x001fca000f8e02ff */
[----:B------:R-:W-:Y:S01]  /*27b0*/  LEA R11, R10, R5, 0x1 ;  /* 0x000000050a0b7211 */ /* 0x000fe200078e08ff */
[----:B------:R-:W-:-:S04]  /*27c0*/  IMAD R5, R5, UR15, R2 ;  /* 0x0000000f05057c24 */ /* 0x000fc8000f8e0202 */
[----:B------:R-:W-:-:S05]  /*27d0*/  IMAD R10, R11, UR15, R2 ;  /* 0x0000000f0b0a7c24 */ /* 0x000fca000f8e0202 */
[----:B----4-:R-:W-:-:S07]  /*27e0*/  IADD3 R7, PT, PT, R7, R10, RZ ;  /* 0x0000000a07077210 */ /* 0x010fce0007ffe0ff */
.L_x_66:
[C---:B------:R-:W-:Y:S01]  /*27f0*/  ISETP.GE.AND P0, PT, R10.reuse, R0, PT ;  /* 0x000000000a00720c */ /* 0x040fe20003f06270 */
[----:B------:R-:W-:Y:S01]  /*2800*/  UIADD3 UR6, UPT, UPT, UR6, 0x1, URZ ;  /* 0x0000000106067890 */ /* 0x000fe2000fffe0ff */
[----:B------:R-:W-:Y:S01]  /*2810*/  BSSY.RECONVERGENT B0, `(.L_x_64) ;  /* 0x0000033000007945 */ /* 0x000fe20003800200 */
[----:B------:R-:W-:Y:S01]  /*2820*/  VIADD R10, R10, UR15 ;  /* 0x0000000f0a0a7c36 */ /* 0x000fe20008000000 */
[----:B------:R-:W-:Y:S01]  /*2830*/  ISETP.GE.OR P0, PT, R3, UR7, P0 ;  /* 0x0000000703007c0c */ /* 0x000fe20008706670 */
[----:B------:R-:W-:-:S12]  /*2840*/  UISETP.NE.AND UP0, UPT, UR6, URZ, UPT ;  /* 0x000000ff0600728c */ /* 0x000fd8000bf05270 */
[----:B0-----:R-:W-:Y:S05]  /*2850*/  @P0 BRA `(.L_x_65) ;  /* 0x0000000000b80947 */ /* 0x001fea0003800000 */
[----:B-1----:R-:W-:Y:S01]  /*2860*/  IABS R14, R6 ;  /* 0x00000006000e7213 */ /* 0x002fe20000000000 */
[----:B------:R-:W-:Y:S01]  /*2870*/  IMAD.MOV.U32 R12, RZ, RZ, RZ ;  /* 0x000000ffff0c7224 */ /* 0x000fe200078e00ff */
[----:B------:R-:W-:Y:S01]  /*2880*/  IABS R16, R5 ;  /* 0x0000000500107213 */ /* 0x000fe20000000000 */
[----:B------:R-:W0:Y:S01]  /*2890*/  S2UR UR5, SR_CgaCtaId ;  /* 0x00000000000579c3 */ /* 0x000e220000008800 */
[----:B------:R-:W1:Y:S01]  /*28a0*/  I2F.RP R15, R14 ;  /* 0x0000000e000f7306 */ /* 0x000e620000209400 */
[----:B------:R-:W-:-:S07]  /*28b0*/  UMOV UR4, 0x400 ;  /* 0x0000040000047882 */ /* 0x000fce0000000000 */
[----:B-1----:R-:W1:Y:S01]  /*28c0*/  MUFU.RCP R15, R15 ;  /* 0x0000000f000f7308 */ /* 0x002e620000001000 */
[----:B0-----:R-:W-:Y:S01]  /*28d0*/  ULEA UR4, UR5, UR4, 0x18 ;  /* 0x0000000405047291 */ /* 0x001fe2000f8ec0ff */
[----:B-1----:R-:W-:-:S06]  /*28e0*/  IADD3 R13, PT, PT, R15, 0xffffffe, RZ ;  /* 0x0ffffffe0f0d7810 */ /* 0x002fcc0007ffe0ff */
[----:B------:R-:W0:Y:S02]  /*28f0*/  F2I.FTZ.U32.TRUNC.NTZ R13, R13 ;  /* 0x0000000d000d7305 */ /* 0x000e24000021f000 */
[----:B0-----:R-:W-:-:S05]  /*2900*/  IADD3 R11, PT, PT, RZ, -R13, RZ ;  /* 0x8000000dff0b7210 */ /* 0x001fca0007ffe0ff */
[----:B------:R-:W-:-:S04]  /*2910*/  IMAD R11, R11, R14, RZ ;  /* 0x0000000e0b0b7224 */ /* 0x000fc800078e02ff */
[----:B------:R-:W-:Y:S01]  /*2920*/  IMAD.HI.U32 R2, R13, R11, R12 ;  /* 0x0000000b0d027227 */ /* 0x000fe200078e000c */
[----:B------:R-:W-:-:S05]  /*2930*/  MOV R11, R16 ;  /* 0x00000010000b7202 */ /* 0x000fca0000000f00 */
[----:B------:R-:W-:-:S05]  /*2940*/  IMAD.HI.U32 R2, R2, R11, RZ ;  /* 0x0000000b02027227 */ /* 0x000fca00078e00ff */
[----:B------:R-:W-:-:S05]  /*2950*/  IADD3 R12, PT, PT, -R2, RZ, RZ ;  /* 0x000000ff020c7210 */ /* 0x000fca0007ffe1ff */
[----:B------:R-:W-:Y:S02]  /*2960*/  IMAD R11, R14, R12, R11 ;  /* 0x0000000c0e0b7224 */ /* 0x000fe400078e020b */
[----:B------:R-:W-:-:S03]  /*2970*/  IMAD.U32 R12, RZ, RZ, UR9 ;  /* 0x00000009ff0c7e24 */ /* 0x000fc6000f8e00ff */
        /* <DEDUP_REMOVED lines=14> */
[----:B------:R-:W-:-:S04]  /*2a60*/  LEA R11, R11, UR4, 0x2 ;  /* 0x000000040b0b7c11 */ /* 0x000fc8000f8e10ff */
[-C--:B------:R-:W-:Y:S02]  /*2a70*/  LEA R2, R6, R11.reuse, 0x2 ;  /* 0x0000000b06027211 */ /* 0x080fe400078e10ff */
[----:B------:R-:W-:Y:S02]  /*2a80*/  LEA R15, R12, R11, 0x2 ;  /* 0x0000000b0c0f7211 */ /* 0x000fe400078e10ff */
[----:B------:R-:W-:Y:S03]  /*2a90*/  LDS R11, [R11] ;  /* 0x000000000b0b7984 */ /* 0x000fe60000000800 */
[----:B------:R-:W-:Y:S01]  /*2aa0*/  IMAD R14, R6, 0x4, R15 ;  /* 0x00000004060e7824 */ /* 0x000fe200078e020f */
[----:B------:R-:W0:Y:S04]  /*2ab0*/  LDS R2, [R2] ;  /* 0x0000000002027984 */ /* 0x000e280000000800 */
[----:B------:R-:W1:Y:S04]  /*2ac0*/  LDS R15, [R15] ;  /* 0x000000000f0f7984 */ /* 0x000e680000000800 */
[----:B------:R-:W4:Y:S01]  /*2ad0*/  LDS R13, [R14] ;  /* 0x000000000e0d7984 */ /* 0x000f220000000800 */
[----:B0-----:R-:W-:-:S04]  /*2ae0*/  FADD R12, R11, R2 ;  /* 0x000000020b0c7221 */ /* 0x001fc80000000000 */
[----:B-1----:R-:W-:-:S04]  /*2af0*/  FADD R12, R12, R15 ;  /* 0x0000000f0c0c7221 */ /* 0x002fc80000000000 */
[----:B----4-:R-:W-:Y:S01]  /*2b00*/  FADD R16, R12, R13 ;  /* 0x0000000d0c107221 */ /* 0x010fe20000000000 */
[----:B------:R-:W-:-:S04]  /*2b10*/  IMAD.WIDE R12, R7, 0x4, R8 ;  /* 0x00000004070c7825 */ /* 0x000fc800078e0208 */
[----:B------:R-:W-:-:S05]  /*2b20*/  FMUL R17, R16, 0.25 ;  /* 0x3e80000010117820 */ /* 0x000fca0000400000 */
[----:B------:R0:W-:Y:S02]  /*2b30*/  STG.E desc[UR12][R12.64], R17 ;  /* 0x000000110c007986 */ /* 0x0001e4000c10190c */
.L_x_65:
[----:B------:R-:W-:Y:S05]  /*2b40*/  BSYNC.RECONVERGENT B0 ;  /* 0x0000000000007941 */ /* 0x000fea0003800200 */
.L_x_64:
[----:B------:R-:W-:Y:S02]  /*2b50*/  IADD3 R5, PT, PT, R5, UR15, RZ ;  /* 0x0000000f05057c10 */ /* 0x000fe4000fffe0ff */
[----:B------:R-:W-:Y:S01]  /*2b60*/  IADD3 R7, PT, PT, R7, UR15, RZ ;  /* 0x0000000f07077c10 */ /* 0x000fe2000fffe0ff */
[----:B------:R-:W-:Y:S06]  /*2b70*/  BRA.U UP0, `(.L_x_66) ;  /* 0xfffffffd001c7547 */ /* 0x000fec000b83ffff */
[----:B------:R-:W-:Y:S05]  /*2b80*/  EXIT ;  /* 0x000000000000794d */ /* 0x000fea0003800000 */
.L_x_67:
        /* <DEDUP_REMOVED lines=15> */
.L_x_71:


//--------------------- .nv.shared._Z22kernel_halfsizebysharePfS_iiiii --------------------------
	.section	.nv.shared._Z22kernel_halfsizebysharePfS_iiiii,"aw",@nobits
	.sectionflags	@""
	.align	16
	.zero		1024


//--------------------- .nv.shared.reserved.0     --------------------------
	.section	.nv.shared.reserved.0,"aw",@nobits
	.weak		__nv_reservedSMEM_offset_0_alias
	.size		__nv_reservedSMEM_offset_0_alias, 0, 64
	.other		__nv_reservedSMEM_offset_0_alias,@"STO_CUDA_RESERVED_SHARED STV_DEFAULT"
__nv_reservedSMEM_offset_0_alias:
	.zero		0
	.zero		64


//--------------------- .nv.shared._Z16kernel_halfsize1PfS_iiiii --------------------------
	.section	.nv.shared._Z16kernel_halfsize1PfS_iiiii,"aw",@nobits
	.sectionflags	@""
	.align	16
	.zero		1024


//--------------------- .nv.shared._Z15kernel_halfsizePfS_iiiii --------------------------
	.section	.nv.shared._Z15kernel_halfsizePfS_iiiii,"aw",@nobits
	.sectionflags	@""
	.align	16
	.zero		1024


//--------------------- .nv.shared._Z23kernel_halfsizebyshare1PfS_iiiii --------------------------
	.section	.nv.shared._Z23kernel_halfsizebyshare1PfS_iiiii,"aw",@nobits
	.sectionflags	@""
	.align	16
	.zero		1024


//--------------------- .nv.constant0._Z22kernel_halfsizebysharePfS_iiiii --------------------------
	.section	.nv.constant0._Z22kernel_halfsizebysharePfS_iiiii,"a",@progbits
	.sectionflags	@""
	.align	4
.nv.constant0._Z22kernel_halfsizebysharePfS_iiiii:
	.zero		932


//--------------------- .nv.constant0._Z16kernel_halfsize1PfS_iiiii --------------------------
	.section	.nv.constant0._Z16kernel_halfsize1PfS_iiiii,"a",@progbits
	.sectionflags	@""
	.align	4
.nv.constant0._Z16kernel_halfsize1PfS_iiiii:
	.zero		932


//--------------------- .nv.constant0._Z15kernel_halfsizePfS_iiiii --------------------------
	.section	.nv.constant0._Z15kernel_halfsizePfS_iiiii,"a",@progbits
	.sectionflags	@""
	.align	4
.nv.constant0._Z15kernel_halfsizePfS_iiiii:
	.zero		932


//--------------------- .nv.constant0._Z23kernel_halfsizebyshare1PfS_iiiii --------------------------
	.section	.nv.constant0._Z23kernel_halfsizebyshare1PfS_iiiii,"a",@progbits
	.sectionflags	@""
	.align	4
.nv.constant0._Z23kernel_halfsizebyshare1PfS_iiiii:
	.zero		932


//--------------------- SYMBOLS --------------------------

	.type		.nv.reservedSmem.offset0,@object
	.size		.nv.reservedSmem.offset0,0x4
	.type		.nv.reservedSmem.cap,@object
	.size		.nv.reservedSmem.cap,0x4
